	.headerflags	@"EF_CUDA_TEXMODE_UNIFIED EF_CUDA_64BIT_ADDRESS EF_CUDA_ACCELERATORS EF_CUDA_SM90 EF_CUDA_VIRTUAL_SM(EF_CUDA_SM90)"
	.elftype	@"ET_EXEC"


//--------------------- .nv.info                  --------------------------
	.section	.nv.info,"",@"SHT_CUDA_INFO"
	.align	4


	//----- nvinfo : EIATTR_REGCOUNT
	.align		4
        /*0000*/ 	.byte	0x04, 0x2f
        /*0002*/ 	.short	(.L_1 - .L_0)
	.align		4
.L_0:
        /*0004*/ 	.word	index@(chunk_scaled_dot_kkt_fwd_kernel)
        /*0008*/ 	.word	0x00000076


	//----- nvinfo : EIATTR_FRAME_SIZE
	.align		4
.L_1:
        /*000c*/ 	.byte	0x04, 0x11
        /*000e*/ 	.short	(.L_3 - .L_2)
	.align		4
.L_2:
        /*0010*/ 	.word	index@(chunk_scaled_dot_kkt_fwd_kernel)
        /*0014*/ 	.word	0x00000000


	//----- nvinfo : EIATTR_MIN_STACK_SIZE
	.align		4
.L_3:
        /*0018*/ 	.byte	0x04, 0x12
        /*001a*/ 	.short	(.L_5 - .L_4)
	.align		4
.L_4:
        /*001c*/ 	.word	index@(chunk_scaled_dot_kkt_fwd_kernel)
        /*0020*/ 	.word	0x00000000
.L_5:


//--------------------- .nv.info.chunk_scaled_dot_kkt_fwd_kernel --------------------------
	.section	.nv.info.chunk_scaled_dot_kkt_fwd_kernel,"",@"SHT_CUDA_INFO"
	.sectionflags	@""
	.align	4


	//----- nvinfo : EIATTR_CUDA_API_VERSION
	.align		4
        /*0000*/ 	.byte	0x04, 0x37
        /*0002*/ 	.short	(.L_7 - .L_6)
.L_6:
        /*0004*/ 	.word	0x00000080


	//----- nvinfo : EIATTR_KPARAM_INFO
	.align		4
.L_7:
        /*0008*/ 	.byte	0x04, 0x17
        /*000a*/ 	.short	(.L_9 - .L_8)
.L_8:
        /*000c*/ 	.word	0x00000000
        /*0010*/ 	.short	0x0005
        /*0012*/ 	.short	0x0028
        /*0014*/ 	.byte	0x00, 0xf4, 0x21, 0x00


	//----- nvinfo : EIATTR_KPARAM_INFO
	.align		4
.L_9:
        /*0018*/ 	.byte	0x04, 0x17
        /*001a*/ 	.short	(.L_11 - .L_10)
.L_10:
        /*001c*/ 	.word	0x00000000
        /*0020*/ 	.short	0x0004
        /*0022*/ 	.short	0x0020
        /*0024*/ 	.byte	0x00, 0xf0, 0x11, 0x00


	//----- nvinfo : EIATTR_KPARAM_INFO
	.align		4
.L_11:
        /*0028*/ 	.byte	0x04, 0x17
        /*002a*/ 	.short	(.L_13 - .L_12)
.L_12:
        /*002c*/ 	.word	0x00000000
        /*0030*/ 	.short	0x0003
        /*0032*/ 	.short	0x0018
        /*0034*/ 	.byte	0x00, 0xf4, 0x21, 0x00


	//----- nvinfo : EIATTR_KPARAM_INFO
	.align		4
.L_13:
        /*0038*/ 	.byte	0x04, 0x17
        /*003a*/ 	.short	(.L_15 - .L_14)
.L_14:
        /*003c*/ 	.word	0x00000000
        /*0040*/ 	.short	0x0002
        /*0042*/ 	.short	0x0010
        /*0044*/ 	.byte	0x00, 0xf4, 0x21, 0x00


	//----- nvinfo : EIATTR_KPARAM_INFO
	.align		4
.L_15:
        /*0048*/ 	.byte	0x04, 0x17
        /*004a*/ 	.short	(.L_17 - .L_16)
.L_16:
        /*004c*/ 	.word	0x00000000
        /*0050*/ 	.short	0x0001
        /*0052*/ 	.short	0x0008
        /*0054*/ 	.byte	0x00, 0xf4, 0x21, 0x00


	//----- nvinfo : EIATTR_KPARAM_INFO
	.align		4
.L_17:
        /*0058*/ 	.byte	0x04, 0x17
        /*005a*/ 	.short	(.L_19 - .L_18)
.L_18:
        /*005c*/ 	.word	0x00000000
        /*0060*/ 	.short	0x0000
        /*0062*/ 	.short	0x0000
        /*0064*/ 	.byte	0x00, 0xf4, 0x21, 0x00


	//----- nvinfo : EIATTR_SPARSE_MMA_MASK
	.align		4
.L_19:
        /*0068*/ 	.byte	0x03, 0x50
        /*006a*/ 	.short	0x0000


	//----- nvinfo : EIATTR_MAXREG_COUNT
	.align		4
        /*006c*/ 	.byte	0x03, 0x1b
        /*006e*/ 	.short	0x00ff


	//----- nvinfo : EIATTR_EXIT_INSTR_OFFSETS
	.align		4
        /*0070*/ 	.byte	0x04, 0x1c
        /*0072*/ 	.short	(.L_21 - .L_20)


	//   ....[0]....
.L_20:
        /*0074*/ 	.word	0x00004540


	//   ....[1]....
        /*0078*/ 	.word	0x00004590


	//----- nvinfo : EIATTR_REQNTID
	.align		4
.L_21:
        /*007c*/ 	.byte	0x04, 0x10
        /*007e*/ 	.short	(.L_23 - .L_22)
.L_22:
        /*0080*/ 	.word	0x00000040
        /*0084*/ 	.word	0x00000001
        /*0088*/ 	.word	0x00000001


	//----- nvinfo : EIATTR_CBANK_PARAM_SIZE
	.align		4
.L_23:
        /*008c*/ 	.byte	0x03, 0x19
        /*008e*/ 	.short	0x0030


	//----- nvinfo : EIATTR_PARAM_CBANK
	.align		4
        /*0090*/ 	.byte	0x04, 0x0a
        /*0092*/ 	.short	(.L_25 - .L_24)
	.align		4
.L_24:
        /*0094*/ 	.word	index@(.nv.constant0.chunk_scaled_dot_kkt_fwd_kernel)
        /*0098*/ 	.short	0x0210
        /*009a*/ 	.short	0x0030


	//----- nvinfo : EIATTR_SW_WAR
	.align		4
.L_25:
        /*009c*/ 	.byte	0x04, 0x36
        /*009e*/ 	.short	(.L_27 - .L_26)
.L_26:
        /*00a0*/ 	.word	0x00000008
.L_27:


//--------------------- .nv.callgraph             --------------------------
	.section	.nv.callgraph,"",@"SHT_CUDA_CALLGRAPH"
	.align	4
	.sectionentsize	8
	.align		4
        /*0000*/ 	.word	0x00000000
	.align		4
        /*0004*/ 	.word	0xffffffff
	.align		4
        /*0008*/ 	.word	0x00000000
	.align		4
        /*000c*/ 	.word	0xfffffffe
	.align		4
        /*0010*/ 	.word	0x00000000
	.align		4
        /*0014*/ 	.word	0xfffffffd
	.align		4
        /*0018*/ 	.word	0x00000000
	.align		4
        /*001c*/ 	.word	0xfffffffc


//--------------------- .text.chunk_scaled_dot_kkt_fwd_kernel --------------------------
	.section	.text.chunk_scaled_dot_kkt_fwd_kernel,"ax",@progbits
	.sectionflags	@"SHF_BARRIERS=1"
	.align	128
        .global         chunk_scaled_dot_kkt_fwd_kernel
        .type           chunk_scaled_dot_kkt_fwd_kernel,@function
        .size           chunk_scaled_dot_kkt_fwd_kernel,(.L_x_1 - chunk_scaled_dot_kkt_fwd_kernel)
        .other          chunk_scaled_dot_kkt_fwd_kernel,@"STO_CUDA_ENTRY STV_DEFAULT"
chunk_scaled_dot_kkt_fwd_kernel:
.text.chunk_scaled_dot_kkt_fwd_kernel:
[----:B------:R-:W1:Y:S01]  /*0000*/  LDC R1, c[0x0][0x28] ;  /* 0x00000a00ff017b82 */ /* 0x000e620000000800 */
[----:B------:R-:W2:Y:S07]  /*0010*/  S2R R29, SR_CTAID.Y ;  /* 0x00000000001d7919 */ /* 0x000eae0000002600 */
[----:B------:R-:W3:Y:S01]  /*0020*/  LDC R7, c[0x0][0x230] ;  /* 0x00008c00ff077b82 */ /* 0x000ee20000000800 */
[----:B------:R-:W-:Y:S01]  /*0030*/  UMOV UR4, 0x400 ;  /* 0x0000040000047882 */ /* 0x000fe20000000000 */
[----:B------:R-:W-:Y:S01]  /*0040*/  ULDC.64 UR6, c[0x0][0x208] ;  /* 0x0000820000067ab9 */ /* 0x000fe20000000a00 */
[----:B------:R-:W4:Y:S01]  /*0050*/  S2R R85, SR_CTAID.X ;  /* 0x0000000000557919 */ /* 0x000f220000002500 */
[----:B------:R-:W-:Y:S01]  /*0060*/  ULDC.64 UR8, c[0x0][0x210] ;  /* 0x0000840000087ab9 */ /* 0x000fe20000000a00 */
[----:B------:R-:W5:Y:S03]  /*0070*/  S2R R2, SR_TID.X ;  /* 0x0000000000027919 */ /* 0x000f660000002100 */
[----:B------:R-:W1:Y:S08]  /*0080*/  LDC.64 R4, c[0x0][0x220] ;  /* 0x00008800ff047b82 */ /* 0x000e700000000a00 */
[----:B------:R-:W1:Y:S08]  /*0090*/  LDC.64 R16, c[0x0][0x210] ;  /* 0x00008400ff107b82 */ /* 0x000e700000000a00 */
[----:B------:R-:W1:Y:S01]  /*00a0*/  S2UR UR5, SR_CgaCtaId ;  /* 0x00000000000579c3 */ /* 0x000e620000008800 */
[----:B--2---:R-:W-:-:S02]  /*00b0*/  LOP3.LUT R10, R29, 0xffe0, RZ, 0xc0, !PT ;  /* 0x0000ffe01d0a7812 */ /* 0x004fc400078ec0ff */
[----:B------:R-:W-:Y:S01]  /*00c0*/  LOP3.LUT R86, R29, 0x1f, RZ, 0xc0, !PT ;  /* 0x0000001f1d567812 */ /* 0x000fe200078ec0ff */
[----:B----4-:R-:W-:Y:S02]  /*00d0*/  IMAD.SHL.U32 R85, R85, 0x40, RZ ;  /* 0x0000004055557824 */ /* 0x010fe400078e00ff */
[----:B---3--:R-:W-:Y:S01]  /*00e0*/  IMAD R10, R10, R7, RZ ;  /* 0x000000070a0a7224 */ /* 0x008fe200078e02ff */
[C---:B-----5:R-:W-:Y:S01]  /*00f0*/  LOP3.LUT R6, R2.reuse, 0x10, RZ, 0xc0, !PT ;  /* 0x0000001002067812 */ /* 0x060fe200078ec0ff */
[----:B------:R-:W-:Y:S01]  /*0100*/  IMAD.SHL.U32 R11, R2, 0x8, RZ ;  /* 0x00000008020b7824 */ /* 0x000fe200078e00ff */
[----:B------:R-:W-:Y:S01]  /*0110*/  LOP3.LUT R14, R85, 0x3f, R2, 0xf8, !PT ;  /* 0x0000003f550e7812 */ /* 0x000fe200078ef802 */
[----:B-1----:R-:W-:Y:S01]  /*0120*/  IMAD.WIDE R4, R10, 0x2, R4 ;  /* 0x000000020a047825 */ /* 0x002fe200078e0204 */
[----:B------:R-:W-:Y:S02]  /*0130*/  SHF.R.S32.HI R9, RZ, 0x1f, R85 ;  /* 0x0000001fff097819 */ /* 0x000fe40000011455 */
[----:B------:R-:W-:-:S02]  /*0140*/  SHF.R.U32.HI R15, RZ, 0x2, R2 ;  /* 0x00000002ff0f7819 */ /* 0x000fc40000011602 */
[----:B------:R-:W-:Y:S01]  /*0150*/  SHF.R.U32.HI R84, RZ, 0x2, R6 ;  /* 0x00000002ff547819 */ /* 0x000fe20000011606 */
[----:B------:R-:W-:Y:S01]  /*0160*/  IMAD.WIDE.U32 R12, R86, 0x2, R4 ;  /* 0x00000002560c7825 */ /* 0x000fe200078e0004 */
[----:B------:R-:W-:Y:S01]  /*0170*/  LOP3.LUT R5, R10, 0x1f, R29, 0xf8, !PT ;  /* 0x0000001f0a057812 */ /* 0x000fe200078ef81d */
[----:B------:R-:W-:Y:S01]  /*0180*/  ULEA UR4, UR5, UR4, 0x18 ;  /* 0x0000000405047291 */ /* 0x000fe2000f8ec03f */
[----:B------:R-:W-:Y:S02]  /*0190*/  SGXT.U32 R15, R15, 0x2 ;  /* 0x000000020f0f781a */ /* 0x000fe40000000000 */
[----:B------:R-:W-:Y:S01]  /*01a0*/  LEA R24, P0, R14, R12, 0x6 ;  /* 0x0000000c0e187211 */ /* 0x000fe200078030ff */
[----:B------:R-:W-:Y:S01]  /*01b0*/  IMAD.SHL.U32 R3, R5, 0x80, RZ ;  /* 0x0000008005037824 */ /* 0x000fe200078e00ff */
[----:B------:R-:W-:Y:S02]  /*01c0*/  LOP3.LUT R12, R2, 0x20, RZ, 0xc0, !PT ;  /* 0x00000020020c7812 */ /* 0x000fe400078ec0ff */
[----:B------:R-:W-:Y:S01]  /*01d0*/  LEA.HI.X R25, R14, R13, R9, 0x6, P0 ;  /* 0x0000000d0e197211 */ /* 0x000fe200000f3409 */
[----:B------:R-:W-:Y:S01]  /*01e0*/  IMAD.WIDE R16, R3, 0x2, R16 ;  /* 0x0000000203107825 */ /* 0x000fe200078e0210 */
[----:B------:R-:W-:-:S02]  /*01f0*/  SHF.R.U32.HI R13, RZ, 0x2, R12 ;  /* 0x00000002ff0d7819 */ /* 0x000fc4000001160c */
[----:B------:R-:W-:Y:S02]  /*0200*/  LOP3.LUT R3, R11, 0x18, R2, 0x48, !PT ;  /* 0x000000180b037812 */ /* 0x000fe400078e4802 */
[----:B------:R-:W-:Y:S02]  /*0210*/  LOP3.LUT R0, R13, R15, R84, 0xfe, !PT ;  /* 0x0000000f0d007212 */ /* 0x000fe400078efe54 */
[----:B------:R-:W-:Y:S02]  /*0220*/  SHF.R.S32.HI R4, RZ, 0x1f, R7 ;  /* 0x0000001fff047819 */ /* 0x000fe40000011407 */
[C---:B------:R-:W-:Y:S01]  /*0230*/  LOP3.LUT R19, R0.reuse, R85, RZ, 0xfc, !PT ;  /* 0x0000005500137212 */ /* 0x040fe200078efcff */
[----:B------:R-:W-:Y:S01]  /*0240*/  IMAD R3, R0, 0x20, R3 ;  /* 0x0000002000037824 */ /* 0x000fe200078e0203 */
[----:B------:R-:W-:Y:S02]  /*0250*/  LOP3.LUT R21, R85, 0x10, R0, 0xfe, !PT ;  /* 0x0000001055157812 */ /* 0x000fe400078efe00 */
[----:B------:R-:W-:-:S02]  /*0260*/  LEA R18, P6, R19, R16, 0xd ;  /* 0x0000001013127211 */ /* 0x000fc400078c68ff */
[--C-:B------:R-:W-:Y:S02]  /*0270*/  LOP3.LUT R8, R85, 0x20, R0.reuse, 0xfe, !PT ;  /* 0x0000002055087812 */ /* 0x100fe400078efe00 */
[----:B------:R-:W-:Y:S02]  /*0280*/  LEA R20, P3, R21, R16, 0xd ;  /* 0x0000001015147211 */ /* 0x000fe400078668ff */
[----:B------:R-:W-:Y:S02]  /*0290*/  LOP3.LUT R0, R85, 0x30, R0, 0xfe, !PT ;  /* 0x0000003055007812 */ /* 0x000fe400078efe00 */
[----:B------:R-:W-:Y:S02]  /*02a0*/  ISETP.LT.U32.AND P4, PT, R19, R7, PT ;  /* 0x000000071300720c */ /* 0x000fe40003f81070 */
[----:B------:R-:W-:Y:S02]  /*02b0*/  ISETP.GT.AND P0, PT, R85, -0x1, PT ;  /* 0xffffffff5500780c */ /* 0x000fe40003f04270 */
[----:B------:R-:W-:-:S02]  /*02c0*/  LEA.HI.X R19, R19, R17, R9, 0xd, P6 ;  /* 0x0000001113137211 */ /* 0x000fc400030f6c09 */
[CC--:B------:R-:W-:Y:S02]  /*02d0*/  ISETP.LT.U32.AND P5, PT, R21.reuse, R7.reuse, PT ;  /* 0x000000071500720c */ /* 0x0c0fe40003fa1070 */
[C---:B------:R-:W-:Y:S02]  /*02e0*/  LEA R22, P6, R8.reuse, R16, 0xd ;  /* 0x0000001008167211 */ /* 0x040fe400078c68ff */
[----:B------:R-:W-:Y:S02]  /*02f0*/  ISETP.LT.U32.AND P2, PT, R8, R7, PT ;  /* 0x000000070800720c */ /* 0x000fe40003f41070 */
[----:B------:R-:W-:Y:S02]  /*0300*/  LEA.HI.X R21, R21, R17, R9, 0xd, P3 ;  /* 0x0000001115157211 */ /* 0x000fe400018f6c09 */
[-C--:B------:R-:W-:Y:S02]  /*0310*/  ISETP.LT.U32.AND P3, PT, R0, R7.reuse, PT ;  /* 0x000000070000720c */ /* 0x080fe40003f61070 */
[----:B------:R-:W-:-:S02]  /*0320*/  ISETP.LT.U32.AND P1, PT, R14, R7, PT ;  /* 0x000000070e00720c */ /* 0x000fc40003f21070 */
[CC--:B------:R-:W-:Y:S02]  /*0330*/  ISETP.LT.AND.EX P4, PT, R9.reuse, R4.reuse, P0, P4 ;  /* 0x000000040900720c */ /* 0x0c0fe40000781340 */
[C---:B------:R-:W-:Y:S02]  /*0340*/  ISETP.LT.AND.EX P5, PT, R9.reuse, R4, P0, P5 ;  /* 0x000000040900720c */ /* 0x040fe400007a1350 */
[----:B------:R-:W-:Y:S02]  /*0350*/  LEA.HI.X R23, R8, R17, R9, 0xd, P6 ;  /* 0x0000001108177211 */ /* 0x000fe400030f6c09 */
[----:B------:R-:W-:Y:S02]  /*0360*/  LEA R26, P6, R0, R16, 0xd ;  /* 0x00000010001a7211 */ /* 0x000fe400078c68ff */
[CC--:B------:R-:W-:Y:S02]  /*0370*/  ISETP.LT.AND.EX P2, PT, R9.reuse, R4.reuse, P0, P2 ;  /* 0x000000040900720c */ /* 0x0c0fe40000741320 */
[----:B------:R-:W-:-:S02]  /*0380*/  ISETP.LT.AND.EX P3, PT, R9, R4, P0, P3 ;  /* 0x000000040900720c */ /* 0x000fc40000761330 */
[----:B------:R-:W-:Y:S02]  /*0390*/  LOP3.LUT R11, R11, 0x18, RZ, 0xc0, !PT ;  /* 0x000000180b0b7812 */ /* 0x000fe400078ec0ff */
[----:B------:R-:W-:Y:S02]  /*03a0*/  ISETP.LT.AND.EX P1, PT, R9, R4, P0, P1 ;  /* 0x000000040900720c */ /* 0x000fe40000721310 */
[----:B------:R-:W-:Y:S01]  /*03b0*/  LEA.HI.X R27, R0, R17, R9, 0xd, P6 ;  /* 0x00000011001b7211 */ /* 0x000fe200030f6c09 */
[----:B------:R-:W-:Y:S01]  /*03c0*/  IMAD.WIDE.U32 R16, R11, 0x2, R18 ;  /* 0x000000020b107825 */ /* 0x000fe200078e0012 */
[----:B------:R-:W-:Y:S02]  /*03d0*/  LEA R0, R3, UR4, 0x1 ;  /* 0x0000000403007c11 */ /* 0x000fe4000f8e08ff */
[----:B------:R-:W-:Y:S01]  /*03e0*/  PRMT R4, RZ, 0x7610, R4 ;  /* 0x00007610ff047816 */ /* 0x000fe20000000004 */
[C---:B------:R-:W-:Y:S01]  /*03f0*/  IMAD.WIDE.U32 R18, R11.reuse, 0x2, R20 ;  /* 0x000000020b127825 */ /* 0x040fe200078e0014 */
[----:B------:R-:W-:Y:S01]  /*0400*/  SHF.R.S32.HI R3, RZ, 0x1, R2 ;  /* 0x00000001ff037819 */ /* 0x000fe20000011402 */
[----:B------:R-:W-:Y:S01]  /*0410*/  @!PT LDS RZ, [RZ] ;  /* 0x00000000fffff984 */ /* 0x000fe20000000800 */
[----:B------:R-:W-:Y:S01]  /*0420*/  @!PT LDS RZ, [RZ] ;  /* 0x00000000fffff984 */ /* 0x000fe20000000800 */
[----:B------:R-:W-:Y:S01]  /*0430*/  @!PT LDS RZ, [RZ] ;  /* 0x00000000fffff984 */ /* 0x000fe20000000800 */
[----:B------:R-:W-:Y:S01]  /*0440*/  LDGSTS.E.BYPASS.128 [R0], desc[UR6][R16.64], P4 ;  /* 0x0000000010007fae */ /* 0x000fe2000a101c46 */
[----:B------:R-:W-:Y:S01]  /*0450*/  SHF.R.U32.HI R6, RZ, 0x1, R6 ;  /* 0x00000001ff067819 */ /* 0x000fe20000011606 */
[C---:B------:R-:W-:Y:S01]  /*0460*/  IMAD.WIDE.U32 R20, R11.reuse, 0x2, R22 ;  /* 0x000000020b147825 */ /* 0x040fe200078e0016 */
[----:B------:R-:W-:Y:S01]  /*0470*/  P2R R87, PR, RZ, 0x1 ;  /* 0x00000001ff577803 */ /* 0x000fe20000000000 */
[----:B------:R-:W-:Y:S02]  /*0480*/  LDGSTS.E.BYPASS.128 [R0+0x400], desc[UR6][R18.64], P5 ;  /* 0x0040000012007fae */ /* 0x000fe4000a901c46 */
[----:B------:R-:W-:-:S02]  /*0490*/  IMAD.WIDE.U32 R22, R11, 0x2, R26 ;  /* 0x000000020b167825 */ /* 0x000fc400078e001a */
[----:B------:R-:W-:Y:S04]  /*04a0*/  LDGSTS.E.BYPASS.128 [R0+0x800], desc[UR6][R20.64], P2 ;  /* 0x0080000014007fae */ /* 0x000fe80009101c46 */
[----:B------:R-:W-:Y:S04]  /*04b0*/  LDGSTS.E.BYPASS.128 [R0+0xc00], desc[UR6][R22.64], P3 ;  /* 0x00c0000016007fae */ /* 0x000fe80009901c46 */
[----:B------:R-:W0:Y:S01]  /*04c0*/  LDGDEPBAR ;  /* 0x00000000000079af */ /* 0x000e220000000000 */
[----:B------:R-:W-:Y:S02]  /*04d0*/  SGXT R3, R3, 0x1 ;  /* 0x000000010303781a */ /* 0x000fe40000000200 */
[----:B------:R-:W-:Y:S01]  /*04e0*/  SHF.R.S32.HI R26, RZ, 0x2, R2 ;  /* 0x00000002ff1a7819 */ /* 0x000fe20000011402 */
[----:B------:R1:W2:Y:S01]  /*04f0*/  @P1 LDG.E.U16 R4, desc[UR6][R24.64] ;  /* 0x0000000618041981 */ /* 0x0002a2000c1e1500 */
[----:B------:R-:W-:Y:S01]  /*0500*/  IMAD.SHL.U32 R8, R2, 0x20, RZ ;  /* 0x0000002002087824 */ /* 0x000fe200078e00ff */
[----:B------:R-:W-:Y:S01]  /*0510*/  LOP3.LUT R11, R3, 0x48, RZ, 0xc0, !PT ;  /* 0x00000048030b7812 */ /* 0x000fe200078ec0ff */
[----:B------:R-:W-:Y:S01]  /*0520*/  IMAD.MOV.U32 R98, RZ, RZ, RZ ;  /* 0x000000ffff627224 */ /* 0x000fe200078e00ff */
[----:B------:R-:W-:Y:S01]  /*0530*/  BAR.SYNC.DEFER_BLOCKING 0x0 ;  /* 0x0000000000007b1d */ /* 0x000fe20000010000 */
[----:B------:R-:W-:-:S02]  /*0540*/  SGXT R3, R26, 0x1 ;  /* 0x000000011a03781a */ /* 0x000fc40000000200 */
[----:B-1----:R-:W-:-:S04]  /*0550*/  LOP3.LUT R24, R11, 0x20, R8, 0xf8, !PT ;  /* 0x000000200b187812 */ /* 0x002fc800078ef808 */
[----:B------:R-:W-:Y:S02]  /*0560*/  LOP3.LUT R3, R24, 0x90, R3, 0xf8, !PT ;  /* 0x0000009018037812 */ /* 0x000fe400078ef803 */
[----:B------:R-:W-:Y:S02]  /*0570*/  LOP3.LUT R24, R2, 0x3, RZ, 0xc0, !PT ;  /* 0x0000000302187812 */ /* 0x000fe400078ec0ff */
[C---:B------:R-:W-:Y:S02]  /*0580*/  LOP3.LUT R11, R3.reuse, 0x100, R8, 0xf8, !PT ;  /* 0x00000100030b7812 */ /* 0x040fe400078ef808 */
[----:B------:R-:W-:Y:S01]  /*0590*/  LOP3.LUT R3, R3, 0x18, R2, 0x78, !PT ;  /* 0x0000001803037812 */ /* 0x000fe200078e7802 */
[----:B------:R-:W-:Y:S01]  /*05a0*/  IMAD.WIDE.U32 R24, R24, 0x10, RZ ;  /* 0x0000001018187825 */ /* 0x000fe200078e00ff */
[----:B------:R-:W-:Y:S02]  /*05b0*/  LOP3.LUT R11, R11, R6, RZ, 0x3c, !PT ;  /* 0x000000060b0b7212 */ /* 0x000fe400078e3cff */
[----:B------:R-:W-:-:S02]  /*05c0*/  LEA R3, R3, UR4, 0x1 ;  /* 0x0000000403037c11 */ /* 0x000fc4000f8e08ff */
[C---:B------:R-:W-:Y:S01]  /*05d0*/  LEA R6, R11.reuse, UR4, 0x1 ;  /* 0x000000040b067c11 */ /* 0x040fe2000f8e08ff */
[----:B------:R-:W-:Y:S01]  /*05e0*/  @!PT LDS RZ, [RZ] ;  /* 0x00000000fffff984 */ /* 0x000fe20000000800 */
[----:B------:R-:W-:Y:S01]  /*05f0*/  @!PT LDS RZ, [RZ] ;  /* 0x00000000fffff984 */ /* 0x000fe20000000800 */
[----:B------:R-:W-:Y:S01]  /*0600*/  @!PT LDS RZ, [RZ] ;  /* 0x00000000fffff984 */ /* 0x000fe20000000800 */
[----:B------:R-:W-:Y:S02]  /*0610*/  LDGSTS.E.BYPASS.128 [R0+0x1000], desc[UR6][R16.64+0x40], P4 ;  /* 0x0100004010007fae */ /* 0x000fe4000a101c46 */
[----:B------:R-:W-:Y:S01]  /*0620*/  IMAD R12, R12, 0x10, R3 ;  /* 0x000000100c0c7824 */ /* 0x000fe200078e0203 */
[----:B------:R-:W-:Y:S01]  /*0630*/  LOP3.LUT R89, R11, 0x10, RZ, 0x3c, !PT ;  /* 0x000000100b597812 */ /* 0x000fe200078e3cff */
[----:B------:R-:W-:Y:S01]  /*0640*/  LDGSTS.E.BYPASS.128 [R0+0x1400], desc[UR6][R18.64+0x40], P5 ;  /* 0x0140004012007fae */ /* 0x000fe2000a901c46 */
[----:B------:R-:W-:Y:S02]  /*0650*/  SHF.R.U32.HI R8, RZ, 0x5, R29 ;  /* 0x00000005ff087819 */ /* 0x000fe4000001161d */
[----:B------:R-:W-:Y:S01]  /*0660*/  LEA R89, R89, UR4, 0x1 ;  /* 0x0000000459597c11 */ /* 0x000fe2000f8e08ff */
[----:B------:R-:W-:Y:S01]  /*0670*/  LDGSTS.E.BYPASS.128 [R0+0x1800], desc[UR6][R20.64+0x40], P2 ;  /* 0x0180004014007fae */ /* 0x000fe20009101c46 */
[----:B------:R-:W-:Y:S01]  /*0680*/  LOP3.LUT R88, R11, 0x210, RZ, 0x3c, !PT ;  /* 0x000002100b587812 */ /* 0x000fe200078e3cff */
[----:B------:R-:W-:-:S02]  /*0690*/  IMAD R3, R8, R7, RZ ;  /* 0x0000000708037224 */ /* 0x000fc400078e02ff */
[----:B------:R-:W-:Y:S01]  /*06a0*/  LDGSTS.E.BYPASS.128 [R0+0x1c00], desc[UR6][R22.64+0x40], P3 ;  /* 0x01c0004016007fae */ /* 0x000fe20009901c46 */
[----:B------:R-:W-:Y:S01]  /*06b0*/  IMAD.IADD R8, R84, 0x1, R13 ;  /* 0x0000000154087824 */ /* 0x000fe200078e020d */
[----:B------:R-:W-:Y:S01]  /*06c0*/  LEA R88, R88, UR4, 0x1 ;  /* 0x0000000458587c11 */ /* 0x000fe2000f8e08ff */
[----:B------:R-:W-:Y:S01]  /*06d0*/  IMAD R3, R3, 0x20, R86 ;  /* 0x0000002003037824 */ /* 0x000fe200078e0256 */
[----:B------:R-:W0:Y:S02]  /*06e0*/  LDGDEPBAR ;  /* 0x00000000000079af */ /* 0x000e240000000000 */
[--C-:B------:R-:W-:Y:S01]  /*06f0*/  LOP3.LUT R32, R85, R8, R15.reuse, 0xfe, !PT ;  /* 0x0000000855207212 */ /* 0x100fe200078efe0f */
[----:B------:R-:W-:Y:S01]  /*0700*/  IMAD.SHL.U32 R49, R3, 0x80, RZ ;  /* 0x0000008003317824 */ /* 0x000fe200078e00ff */
[----:B------:R-:W-:Y:S01]  /*0710*/  BAR.SYNC.DEFER_BLOCKING 0x0 ;  /* 0x0000000000007b1d */ /* 0x000fe20000010000 */
[----:B------:R-:W-:Y:S02]  /*0720*/  LOP3.LUT R26, R8, 0x10, R15, 0xfe, !PT ;  /* 0x00000010081a7812 */ /* 0x000fe400078efe0f */
[C---:B------:R-:W-:Y:S01]  /*0730*/  IMAD.SHL.U32 R27, R32.reuse, 0x2000, RZ ;  /* 0x00002000201b7824 */ /* 0x040fe200078e00ff */
[----:B------:R-:W-:-:S02]  /*0740*/  SHF.L.U64.HI R3, R32, 0xd, R9 ;  /* 0x0000000d20037819 */ /* 0x000fc40000010209 */
[----:B------:R-:W-:Y:S02]  /*0750*/  LOP3.LUT R34, R85, R26, RZ, 0xfc, !PT ;  /* 0x0000001a55227212 */ /* 0x000fe400078efcff */
[----:B------:R-:W-:Y:S02]  /*0760*/  LOP3.LUT R26, R27, R24, RZ, 0xfc, !PT ;  /* 0x000000181b1a7212 */ /* 0x000fe400078efcff */
[----:B------:R-:W-:Y:S01]  /*0770*/  LOP3.LUT R27, R3, R25, RZ, 0xfc, !PT ;  /* 0x00000019031b7212 */ /* 0x000fe200078efcff */
[C---:B------:R-:W-:Y:S01]  /*0780*/  IMAD.SHL.U32 R3, R34.reuse, 0x2000, RZ ;  /* 0x0000200022037824 */ /* 0x040fe200078e00ff */
[----:B------:R-:W-:Y:S01]  /*0790*/  SHF.L.U64.HI R33, R34, 0xd, R9 ;  /* 0x0000000d22217819 */ /* 0x000fe20000010209 */
[----:B------:R-:W-:-:S03]  /*07a0*/  IMAD.WIDE R26, R49, 0x2, R26 ;  /* 0x00000002311a7825 */ /* 0x000fc600078e021a */
[----:B------:R-:W-:Y:S01]  /*07b0*/  IADD3 R90, P6, R26, UR8, RZ ;  /* 0x000000081a5a7c10 */ /* 0x000fe2000ffde0ff */
[----:B------:R-:W-:Y:S01]  /*07c0*/  @!PT LDS RZ, [RZ] ;  /* 0x00000000fffff984 */ /* 0x000fe20000000800 */
[----:B------:R-:W-:Y:S01]  /*07d0*/  @!PT LDS RZ, [RZ] ;  /* 0x00000000fffff984 */ /* 0x000fe20000000800 */
[----:B------:R-:W-:Y:S01]  /*07e0*/  @!PT LDS RZ, [RZ] ;  /* 0x00000000fffff984 */ /* 0x000fe20000000800 */
[----:B------:R1:W-:Y:S03]  /*07f0*/  LDGSTS.E.BYPASS.128 [R0+0x2000], desc[UR6][R16.64+0x80], P4 ;  /* 0x0200008010007fae */ /* 0x0003e6000a101c46 */
[----:B------:R-:W-:Y:S01]  /*0800*/  IADD3.X R91, R27, UR9, RZ, P6, !PT ;  /* 0x000000091b5b7c10 */ /* 0x000fe2000b7fe4ff */
[----:B------:R3:W-:Y:S04]  /*0810*/  LDGSTS.E.BYPASS.128 [R0+0x2400], desc[UR6][R18.64+0x80], P5 ;  /* 0x0240008012007fae */ /* 0x0007e8000a901c46 */
[----:B------:R-:W-:Y:S04]  /*0820*/  LDGSTS.E.BYPASS.128 [R0+0x2800], desc[UR6][R20.64+0x80], P2 ;  /* 0x0280008014007fae */ /* 0x000fe80009101c46 */
[----:B------:R4:W-:Y:S01]  /*0830*/  LDGSTS.E.BYPASS.128 [R0+0x2c00], desc[UR6][R22.64+0x80], P3 ;  /* 0x02c0008016007fae */ /* 0x0009e20009901c46 */
[----:B-1----:R-:W-:-:S03]  /*0840*/  LOP3.LUT R16, R8, 0x30, R15, 0xfe, !PT ;  /* 0x0000003008107812 */ /* 0x002fc600078efe0f */
[----:B------:R-:W0:Y:S01]  /*0850*/  LDGDEPBAR ;  /* 0x00000000000079af */ /* 0x000e220000000000 */
[----:B---3--:R-:W-:Y:S02]  /*0860*/  LOP3.LUT R18, R8, 0x20, R15, 0xfe, !PT ;  /* 0x0000002008127812 */ /* 0x008fe400078efe0f */
[C---:B------:R-:W-:Y:S02]  /*0870*/  LOP3.LUT R38, R85.reuse, R16, RZ, 0xfc, !PT ;  /* 0x0000001055267212 */ /* 0x040fe400078efcff */
[----:B------:R-:W-:Y:S02]  /*0880*/  LOP3.LUT R36, R85, R18, RZ, 0xfc, !PT ;  /* 0x0000001255247212 */ /* 0x000fe400078efcff */
[C-C-:B------:R-:W-:Y:S01]  /*0890*/  SHF.L.U64.HI R51, R38.reuse, 0xd, R9.reuse ;  /* 0x0000000d26337819 */ /* 0x140fe20000010209 */
[----:B------:R-:W-:Y:S01]  /*08a0*/  IMAD.SHL.U32 R37, R38, 0x2000, RZ ;  /* 0x0000200026257824 */ /* 0x000fe200078e00ff */
[C---:B------:R-:W-:Y:S01]  /*08b0*/  SHF.L.U64.HI R35, R36.reuse, 0xd, R9 ;  /* 0x0000000d24237819 */ /* 0x040fe20000010209 */
[----:B------:R-:W-:-:S03]  /*08c0*/  IMAD.SHL.U32 R39, R36, 0x2000, RZ ;  /* 0x0000200024277824 */ /* 0x000fc600078e00ff */
[-C--:B------:R-:W-:Y:S02]  /*08d0*/  LOP3.LUT R36, R37, R24.reuse, RZ, 0xfc, !PT ;  /* 0x0000001825247212 */ /* 0x080fe400078efcff */
[-C--:B------:R-:W-:Y:S02]  /*08e0*/  LOP3.LUT R38, R39, R24.reuse, RZ, 0xfc, !PT ;  /* 0x0000001827267212 */ /* 0x080fe400078efcff */
[-C--:B------:R-:W-:Y:S02]  /*08f0*/  LOP3.LUT R37, R51, R25.reuse, RZ, 0xfc, !PT ;  /* 0x0000001933257212 */ /* 0x080fe400078efcff */
[-C--:B------:R-:W-:Y:S02]  /*0900*/  LOP3.LUT R39, R35, R25.reuse, RZ, 0xfc, !PT ;  /* 0x0000001923277212 */ /* 0x080fe400078efcff */
[----:B------:R-:W-:Y:S02]  /*0910*/  LOP3.LUT R24, R3, R24, RZ, 0xfc, !PT ;  /* 0x0000001803187212 */ /* 0x000fe400078efcff */
[----:B------:R-:W-:Y:S01]  /*0920*/  LOP3.LUT R25, R33, R25, RZ, 0xfc, !PT ;  /* 0x0000001921197212 */ /* 0x000fe200078efcff */
[----:B------:R-:W-:-:S04]  /*0930*/  DEPBAR.LE SB0, 0x2 ;  /* 0x000080800000791a */ /* 0x000fc80000000000 */
[----:B------:R-:W-:Y:S01]  /*0940*/  BAR.SYNC.DEFER_BLOCKING 0x0 ;  /* 0x0000000000007b1d */ /* 0x000fe20000010000 */
[----:B------:R-:W-:Y:S01]  /*0950*/  IMAD.WIDE R24, R49, 0x2, R24 ;  /* 0x0000000231187825 */ /* 0x000fe200078e0218 */
[C---:B------:R-:W-:Y:S02]  /*0960*/  LOP3.LUT R3, R11.reuse, 0x410, RZ, 0x3c, !PT ;  /* 0x000004100b037812 */ /* 0x040fe400078e3cff */
[----:B------:R-:W-:Y:S02]  /*0970*/  LOP3.LUT R11, R11, 0x610, RZ, 0x3c, !PT ;  /* 0x000006100b0b7812 */ /* 0x000fe400078e3cff */
[----:B------:R-:W-:Y:S02]  /*0980*/  IADD3 R92, P6, R24, UR8, RZ ;  /* 0x00000008185c7c10 */ /* 0x000fe4000ffde0ff */
[----:B------:R-:W-:Y:S02]  /*0990*/  LEA R3, R3, UR4, 0x1 ;  /* 0x0000000403037c11 */ /* 0x000fe4000f8e08ff */
[----:B------:R-:W-:-:S02]  /*09a0*/  IADD3.X R93, R25, UR9, RZ, P6, !PT ;  /* 0x00000009195d7c10 */ /* 0x000fc4000b7fe4ff */
[----:B------:R-:W-:Y:S01]  /*09b0*/  LEA R11, R11, UR4, 0x1 ;  /* 0x000000040b0b7c11 */ /* 0x000fe2000f8e08ff */
[----:B------:R-:W-:Y:S04]  /*09c0*/  LDSM.16.M88.4 R40, [R12] ;  /* 0x000000000c28783b */ /* 0x000fe80000000200 */
[----:B----4-:R-:W1:Y:S04]  /*09d0*/  LDSM.16.M88.4 R20, [R6] ;  /* 0x000000000614783b */ /* 0x010e680000000200 */
[----:B------:R-:W-:Y:S04]  /*09e0*/  LDSM.16.M88.4 R76, [R89] ;  /* 0x00000000594c783b */ /* 0x000fe80000000200 */
[----:B------:R-:W3:Y:S04]  /*09f0*/  LDSM.16.M88.4 R28, [R6+0x400] ;  /* 0x00040000061c783b */ /* 0x000ee80000000200 */
[----:B------:R-:W4:Y:S04]  /*0a00*/  LDSM.16.M88.4 R44, [R12+0x400] ;  /* 0x000400000c2c783b */ /* 0x000f280000000200 */
[----:B------:R-:W5:Y:S04]  /*0a10*/  LDSM.16.M88.4 R16, [R6+0x800] ;  /* 0x000800000610783b */ /* 0x000f680000000200 */
[----:B------:R-:W-:Y:S04]  /*0a20*/  LDSM.16.M88.4 R64, [R12+0x800] ;  /* 0x000800000c40783b */ /* 0x000fe80000000200 */
[----:B------:R-:W5:Y:S04]  /*0a30*/  LDSM.16.M88.4 R56, [R88] ;  /* 0x000000005838783b */ /* 0x000f680000000200 */
[----:B------:R-:W5:Y:S04]  /*0a40*/  LDSM.16.M88.4 R52, [R3] ;  /* 0x000000000334783b */ /* 0x000f680000000200 */
[----:B------:R-:W5:Y:S04]  /*0a50*/  LDSM.16.M88.4 R24, [R6+0xc00] ;  /* 0x000c00000618783b */ /* 0x000f680000000200 */
[----:B------:R-:W5:Y:S01]  /*0a60*/  LDSM.16.M88.4 R60, [R12+0xc00] ;  /* 0x000c00000c3c783b */ /* 0x000f620000000200 */
[-C--:B-1----:R-:W-:Y:S06]  /*0a70*/  HMMA.16816.F32.BF16 R20, R20, R40.reuse, RZ ;  /* 0x000000281414723c */ /* 0x082fec00000418ff */
[C---:B---3--:R-:W-:Y:S06]  /*0a80*/  HMMA.16816.F32.BF16 R32, R28.reuse, R40, RZ ;  /* 0x000000281c20723c */ /* 0x048fec00000418ff */
[----:B----4-:R-:W-:Y:S06]  /*0a90*/  HMMA.16816.F32.BF16 R28, R28, R44, RZ ;  /* 0x0000002c1c1c723c */ /* 0x010fec00000418ff */
[----:B-----5:R-:W-:Y:S06]  /*0aa0*/  HMMA.16816.F32.BF16 R72, R16, R40, RZ ;  /* 0x000000281048723c */ /* 0x020fec00000418ff */
[-C--:B------:R-:W-:Y:S06]  /*0ab0*/  HMMA.16816.F32.BF16 R76, R76, R42.reuse, R20 ;  /* 0x0000002a4c4c723c */ /* 0x080fec0000041814 */
[----:B------:R-:W-:Y:S01]  /*0ac0*/  HMMA.16816.F32.BF16 R32, R56, R42, R32 ;  /* 0x0000002a3820723c */ /* 0x000fe20000041820 */
[----:B------:R-:W-:-:S04]  /*0ad0*/  IMAD.WIDE R22, R49, 0x2, R38 ;  /* 0x0000000231167825 */ /* 0x000fc800078e0226 */
[----:B------:R-:W-:Y:S01]  /*0ae0*/  IMAD.WIDE R20, R49, 0x2, R36 ;  /* 0x0000000231147825 */ /* 0x000fe200078e0224 */
[----:B------:R-:W-:Y:S01]  /*0af0*/  IADD3 R94, P6, R22, UR8, RZ ;  /* 0x00000008165e7c10 */ /* 0x000fe2000ffde0ff */
[C---:B------:R-:W-:Y:S03]  /*0b00*/  HMMA.16816.F32.BF16 R36, R16.reuse, R44, RZ ;  /* 0x0000002c1024723c */ /* 0x040fe600000418ff */
[----:B------:R-:W-:Y:S02]  /*0b10*/  IADD3.X R95, R23, UR9, RZ, P6, !PT ;  /* 0x00000009175f7c10 */ /* 0x000fe4000b7fe4ff */
[----:B------:R-:W-:Y:S01]  /*0b20*/  IADD3 R96, P6, R20, UR8, RZ ;  /* 0x0000000814607c10 */ /* 0x000fe2000ffde0ff */
[----:B------:R-:W-:Y:S03]  /*0b30*/  HMMA.16816.F32.BF16 R16, R16, R64, RZ ;  /* 0x000000401010723c */ /* 0x000fe600000418ff */
[----:B------:R-:W-:-:S02]  /*0b40*/  IADD3.X R97, R21, UR9, RZ, P6, !PT ;  /* 0x0000000915617c10 */ /* 0x000fc4000b7fe4ff */
[----:B------:R-:W1:Y:S01]  /*0b50*/  LDSM.16.M88.4 R20, [R11] ;  /* 0x000000000b14783b */ /* 0x000e620000000200 */
[----:B------:R-:W-:Y:S01]  /*0b60*/  HMMA.16816.F32.BF16 R72, R52, R42, R72 ;  /* 0x0000002a3448723c */ /* 0x000fe20000041848 */
[----:B------:R-:W-:Y:S05]  /*0b70*/  BAR.SYNC.DEFER_BLOCKING 0x0 ;  /* 0x0000000000007b1d */ /* 0x000fea0000010000 */
[-C--:B------:R-:W-:Y:S06]  /*0b80*/  HMMA.16816.F32.BF16 R56, R56, R46.reuse, R28 ;  /* 0x0000002e3838723c */ /* 0x080fec000004181c */
[C---:B------:R-:W-:Y:S06]  /*0b90*/  HMMA.16816.F32.BF16 R36, R52.reuse, R46, R36 ;  /* 0x0000002e3424723c */ /* 0x040fec0000041824 */
[----:B------:R-:W-:Y:S06]  /*0ba0*/  HMMA.16816.F32.BF16 R52, R52, R66, R16 ;  /* 0x000000423434723c */ /* 0x000fec0000041810 */
[C---:B------:R-:W-:Y:S01]  /*0bb0*/  HMMA.16816.F32.BF16 R80, R24.reuse, R40, RZ ;  /* 0x000000281850723c */ /* 0x040fe200000418ff */
[----:B------:R-:W-:Y:S01]  /*0bc0*/  @!PT LDS RZ, [RZ] ;  /* 0x00000000fffff984 */ /* 0x000fe20000000800 */
[----:B------:R-:W-:Y:S01]  /*0bd0*/  @!PT LDS RZ, [RZ] ;  /* 0x00000000fffff984 */ /* 0x000fe20000000800 */
[----:B------:R-:W-:Y:S01]  /*0be0*/  @!PT LDS RZ, [RZ] ;  /* 0x00000000fffff984 */ /* 0x000fe20000000800 */
[----:B------:R-:W-:Y:S05]  /*0bf0*/  LDGSTS.E.BYPASS.128 [R0], desc[UR6][R90.64+0xc0], P4 ;  /* 0x000000c05a007fae */ /* 0x000fea000a101c46 */
[C---:B------:R-:W-:Y:S01]  /*0c00*/  HMMA.16816.F32.BF16 R68, R24.reuse, R44, RZ ;  /* 0x0000002c1844723c */ /* 0x040fe200000418ff */
[----:B------:R-:W-:Y:S04]  /*0c10*/  LDGSTS.E.BYPASS.128 [R0+0x400], desc[UR6][R92.64+0xc0], P5 ;  /* 0x004000c05c007fae */ /* 0x000fe8000a901c46 */
[----:B------:R-:W-:Y:S01]  /*0c20*/  LDGSTS.E.BYPASS.128 [R0+0x800], desc[UR6][R94.64+0xc0], P2 ;  /* 0x008000c05e007fae */ /* 0x000fe20009101c46 */
[C---:B------:R-:W-:Y:S03]  /*0c30*/  HMMA.16816.F32.BF16 R48, R24.reuse, R64, RZ ;  /* 0x000000401830723c */ /* 0x040fe600000418ff */
[----:B------:R-:W-:Y:S03]  /*0c40*/  LDGSTS.E.BYPASS.128 [R0+0xc00], desc[UR6][R96.64+0xc0], P3 ;  /* 0x00c000c060007fae */ /* 0x000fe60009901c46 */
[----:B------:R-:W-:Y:S01]  /*0c50*/  HMMA.16816.F32.BF16 R24, R24, R60, RZ ;  /* 0x0000003c1818723c */ /* 0x000fe200000418ff */
[----:B------:R-:W0:Y:S05]  /*0c60*/  LDGDEPBAR ;  /* 0x00000000000079af */ /* 0x000e2a0000000000 */
[C---:B-1----:R-:W-:Y:S06]  /*0c70*/  HMMA.16816.F32.BF16 R40, R20.reuse, R42, R80 ;  /* 0x0000002a1428723c */ /* 0x042fec0000041850 */
[C---:B------:R-:W-:Y:S06]  /*0c80*/  HMMA.16816.F32.BF16 R44, R20.reuse, R46, R68 ;  /* 0x0000002e142c723c */ /* 0x040fec0000041844 */
[C---:B------:R-:W-:Y:S06]  /*0c90*/  HMMA.16816.F32.BF16 R48, R20.reuse, R66, R48 ;  /* 0x000000421430723c */ /* 0x040fec0000041830 */
[----:B------:R-:W-:Y:S01]  /*0ca0*/  HMMA.16816.F32.BF16 R60, R20, R62, R24 ;  /* 0x0000003e143c723c */ /* 0x000fe20000041818 */
[----:B------:R-:W-:-:S04]  /*0cb0*/  DEPBAR.LE SB0, 0x2 ;  /* 0x000080800000791a */ /* 0x000fc80000000000 */
[----:B------:R-:W-:Y:S06]  /*0cc0*/  BAR.SYNC.DEFER_BLOCKING 0x0 ;  /* 0x0000000000007b1d */ /* 0x000fec0000010000 */
[----:B------:R-:W-:Y:S04]  /*0cd0*/  LDSM.16.M88.4 R28, [R12+0x1000] ;  /* 0x001000000c1c783b */ /* 0x000fe80000000200 */
[----:B------:R-:W1:Y:S04]  /*0ce0*/  LDSM.16.M88.4 R16, [R6+0x1000] ;  /* 0x001000000610783b */ /* 0x000e680000000200 */
[----:B------:R-:W3:Y:S04]  /*0cf0*/  LDSM.16.M88.4 R64, [R6+0x1400] ;  /* 0x001400000640783b */ /* 0x000ee80000000200 */
[----:B------:R-:W4:Y:S04]  /*0d00*/  LDSM.16.M88.4 R24, [R12+0x1400] ;  /* 0x001400000c18783b */ /* 0x000f280000000200 */
[----:B------:R-:W-:Y:S04]  /*0d10*/  LDSM.16.M88.4 R20, [R12+0x1800] ;  /* 0x001800000c14783b */ /* 0x000fe80000000200 */
[----:B------:R-:W5:Y:S04]  /*0d20*/  LDSM.16.M88.4 R68, [R6+0x1c00] ;  /* 0x001c00000644783b */ /* 0x000f680000000200 */
[----:B------:R-:W2:Y:S01]  /*0d30*/  LDSM.16.M88.4 R80, [R89+0x1000] ;  /* 0x001000005950783b */ /* 0x000ea20000000200 */
[-C--:B-1----:R-:W-:Y:S03]  /*0d40*/  HMMA.16816.F32.BF16 R76, R16, R28.reuse, R76 ;  /* 0x0000001c104c723c */ /* 0x082fe6000004184c */
[----:B------:R-:W1:Y:S03]  /*0d50*/  LDSM.16.M88.4 R16, [R6+0x1800] ;  /* 0x001800000610783b */ /* 0x000e660000000200 */
[C---:B---3--:R-:W-:Y:S06]  /*0d60*/  HMMA.16816.F32.BF16 R32, R64.reuse, R28, R32 ;  /* 0x0000001c4020723c */ /* 0x048fec0000041820 */
[----:B----4-:R-:W-:Y:S01]  /*0d70*/  HMMA.16816.F32.BF16 R56, R64, R24, R56 ;  /* 0x000000184038723c */ /* 0x010fe20000041838 */
[----:B------:R-:W3:Y:S05]  /*0d80*/  LDSM.16.M88.4 R64, [R88+0x1000] ;  /* 0x001000005840783b */ /* 0x000eea0000000200 */
[C---:B-----5:R-:W-:Y:S06]  /*0d90*/  HMMA.16816.F32.BF16 R40, R68.reuse, R28, R40 ;  /* 0x0000001c4428723c */ /* 0x060fec0000041828 */
[C---:B------:R-:W-:Y:S06]  /*0da0*/  HMMA.16816.F32.BF16 R44, R68.reuse, R24, R44 ;  /* 0x00000018442c723c */ /* 0x040fec000004182c */
[----:B------:R-:W-:Y:S06]  /*0db0*/  HMMA.16816.F32.BF16 R48, R68, R20, R48 ;  /* 0x000000144430723c */ /* 0x000fec0000041830 */
[----:B--2---:R-:W-:Y:S06]  /*0dc0*/  HMMA.16816.F32.BF16 R76, R80, R30, R76 ;  /* 0x0000001e504c723c */ /* 0x004fec000004184c */
[C---:B-1----:R-:W-:Y:S06]  /*0dd0*/  HMMA.16816.F32.BF16 R72, R16.reuse, R28, R72 ;  /* 0x0000001c1048723c */ /* 0x042fec0000041848 */
[C---:B------:R-:W-:Y:S06]  /*0de0*/  HMMA.16816.F32.BF16 R36, R16.reuse, R24, R36 ;  /* 0x000000181024723c */ /* 0x040fec0000041824 */
[----:B------:R-:W-:Y:S01]  /*0df0*/  HMMA.16816.F32.BF16 R52, R16, R20, R52 ;  /* 0x000000141034723c */ /* 0x000fe20000041834 */
[----:B------:R-:W1:Y:S05]  /*0e00*/  LDSM.16.M88.4 R16, [R12+0x1c00] ;  /* 0x001c00000c10783b */ /* 0x000e6a0000000200 */
[C---:B---3--:R-:W-:Y:S06]  /*0e10*/  HMMA.16816.F32.BF16 R32, R64.reuse, R30, R32 ;  /* 0x0000001e4020723c */ /* 0x048fec0000041820 */
[----:B------:R-:W-:Y:S01]  /*0e20*/  HMMA.16816.F32.BF16 R56, R64, R26, R56 ;  /* 0x0000001a4038723c */ /* 0x000fe20000041838 */
[----:B------:R-:W2:Y:S05]  /*0e30*/  LDSM.16.M88.4 R64, [R11+0x1000] ;  /* 0x001000000b40783b */ /* 0x000eaa0000000200 */
[----:B-1----:R-:W-:Y:S01]  /*0e40*/  HMMA.16816.F32.BF16 R60, R68, R16, R60 ;  /* 0x00000010443c723c */ /* 0x002fe2000004183c */
[----:B------:R-:W1:Y:S01]  /*0e50*/  LDSM.16.M88.4 R68, [R3+0x1000] ;  /* 0x001000000344783b */ /* 0x000e620000000200 */
[----:B------:R-:W-:Y:S04]  /*0e60*/  BAR.SYNC.DEFER_BLOCKING 0x0 ;  /* 0x0000000000007b1d */ /* 0x000fe80000010000 */
[C---:B--2---:R-:W-:Y:S06]  /*0e70*/  HMMA.16816.F32.BF16 R44, R64.reuse, R26, R44 ;  /* 0x0000001a402c723c */ /* 0x044fec000004182c */
[C---:B------:R-:W-:Y:S06]  /*0e80*/  HMMA.16816.F32.BF16 R48, R64.reuse, R22, R48 ;  /* 0x000000164030723c */ /* 0x040fec0000041830 */
[C---:B------:R-:W-:Y:S01]  /*0e90*/  HMMA.16816.F32.BF16 R40, R64.reuse, R30, R40 ;  /* 0x0000001e4028723c */ /* 0x040fe20000041828 */
[----:B------:R-:W-:Y:S01]  /*0ea0*/  @!PT LDS RZ, [RZ] ;  /* 0x00000000fffff984 */ /* 0x000fe20000000800 */
[----:B------:R-:W-:Y:S01]  /*0eb0*/  @!PT LDS RZ, [RZ] ;  /* 0x00000000fffff984 */ /* 0x000fe20000000800 */
[----:B------:R-:W-:Y:S01]  /*0ec0*/  @!PT LDS RZ, [RZ] ;  /* 0x00000000fffff984 */ /* 0x000fe20000000800 */
[----:B------:R-:W-:Y:S05]  /*0ed0*/  LDGSTS.E.BYPASS.128 [R0+0x1000], desc[UR6][R90.64+0x100], !PT ;  /* 0x010001005a007fae */ /* 0x000fea000f901c46 */
[----:B------:R-:W-:Y:S01]  /*0ee0*/  HMMA.16816.F32.BF16 R60, R64, R18, R60 ;  /* 0x00000012403c723c */ /* 0x000fe2000004183c */
[----:B------:R-:W-:Y:S04]  /*0ef0*/  LDGSTS.E.BYPASS.128 [R0+0x1400], desc[UR6][R92.64+0x100], !PT ;  /* 0x014001005c007fae */ /* 0x000fe8000f901c46 */
[----:B------:R-:W-:Y:S04]  /*0f00*/  LDGSTS.E.BYPASS.128 [R0+0x1800], desc[UR6][R94.64+0x100], !PT ;  /* 0x018001005e007fae */ /* 0x000fe8000f901c46 */
[----:B------:R-:W-:Y:S01]  /*0f10*/  LDGSTS.E.BYPASS.128 [R0+0x1c00], desc[UR6][R96.64+0x100], !PT ;  /* 0x01c0010060007fae */ /* 0x000fe2000f901c46 */
[C---:B-1----:R-:W-:Y:S03]  /*0f20*/  HMMA.16816.F32.BF16 R36, R68.reuse, R26, R36 ;  /* 0x0000001a4424723c */ /* 0x042fe60000041824 */
[----:B------:R-:W0:Y:S03]  /*0f30*/  LDGDEPBAR ;  /* 0x00000000000079af */ /* 0x000e260000000000 */
[C---:B------:R-:W-:Y:S06]  /*0f40*/  HMMA.16816.F32.BF16 R52, R68.reuse, R22, R52 ;  /* 0x000000164434723c */ /* 0x040fec0000041834 */
[----:B------:R-:W-:Y:S01]  /*0f50*/  HMMA.16816.F32.BF16 R72, R68, R30, R72 ;  /* 0x0000001e4448723c */ /* 0x000fe20000041848 */
[----:B------:R-:W-:-:S04]  /*0f60*/  DEPBAR.LE SB0, 0x2 ;  /* 0x000080800000791a */ /* 0x000fc80000000000 */
[----:B------:R-:W-:Y:S06]  /*0f70*/  BAR.SYNC.DEFER_BLOCKING 0x0 ;  /* 0x0000000000007b1d */ /* 0x000fec0000010000 */
[----:B------:R-:W-:Y:S04]  /*0f80*/  LDSM.16.M88.4 R20, [R12+0x2000] ;  /* 0x002000000c14783b */ /* 0x000fe80000000200 */
[----:B------:R-:W1:Y:S04]  /*0f90*/  LDSM.16.M88.4 R24, [R6+0x2000] ;  /* 0x002000000618783b */ /* 0x000e680000000200 */
[----:B------:R-:W2:Y:S04]  /*0fa0*/  LDSM.16.M88.4 R64, [R6+0x2400] ;  /* 0x002400000640783b */ /* 0x000ea80000000200 */
[----:B------:R-:W3:Y:S04]  /*0fb0*/  LDSM.16.M88.4 R16, [R12+0x2400] ;  /* 0x002400000c10783b */ /* 0x000ee80000000200 */
[----:B------:R-:W-:Y:S04]  /*0fc0*/  LDSM.16.M88.4 R28, [R12+0x2800] ;  /* 0x002800000c1c783b */ /* 0x000fe80000000200 */
[----:B------:R-:W4:Y:S04]  /*0fd0*/  LDSM.16.M88.4 R68, [R89+0x2000] ;  /* 0x002000005944783b */ /* 0x000f280000000200 */
[----:B------:R-:W-:Y:S01]  /*0fe0*/  LDSM.16.M88.4 R80, [R3+0x2000] ;  /* 0x002000000350783b */ /* 0x000fe20000000200 */
[-C--:B-1----:R-:W-:Y:S03]  /*0ff0*/  HMMA.16816.F32.BF16 R76, R24, R20.reuse, R76 ;  /* 0x00000014184c723c */ /* 0x082fe6000004184c */
[----:B------:R-:W1:Y:S03]  /*1000*/  LDSM.16.M88.4 R24, [R6+0x2800] ;  /* 0x002800000618783b */ /* 0x000e660000000200 */
[C---:B--2---:R-:W-:Y:S06]  /*1010*/  HMMA.16816.F32.BF16 R32, R64.reuse, R20, R32 ;  /* 0x000000144020723c */ /* 0x044fec0000041820 */
[----:B---3--:R-:W-:Y:S01]  /*1020*/  HMMA.16816.F32.BF16 R64, R64, R16, R56 ;  /* 0x000000104040723c */ /* 0x008fe20000041838 */
[----:B------:R-:W2:Y:S11]  /*1030*/  LDSM.16.M88.4 R56, [R6+0x2c00] ;  /* 0x002c00000638783b */ /* 0x000eb60000000200 */
[----:B----4-:R-:W-:Y:S01]  /*1040*/  HMMA.16816.F32.BF16 R68, R68, R22, R76 ;  /* 0x000000164444723c */ /* 0x010fe2000004184c */
[----:B------:R-:W3:Y:S05]  /*1050*/  LDSM.16.M88.4 R76, [R11+0x2000] ;  /* 0x002000000b4c783b */ /* 0x000eea0000000200 */
[C---:B-1----:R-:W-:Y:S06]  /*1060*/  HMMA.16816.F32.BF16 R72, R24.reuse, R20, R72 ;  /* 0x000000141848723c */ /* 0x042fec0000041848 */
[C---:B------:R-:W-:Y:S06]  /*1070*/  HMMA.16816.F32.BF16 R36, R24.reuse, R16, R36 ;  /* 0x000000101824723c */ /* 0x040fec0000041824 */
[----:B------:R-:W-:Y:S01]  /*1080*/  HMMA.16816.F32.BF16 R52, R24, R28, R52 ;  /* 0x0000001c1834723c */ /* 0x000fe20000041834 */
[----:B------:R-:W1:Y:S05]  /*1090*/  LDSM.16.M88.4 R24, [R12+0x2c00] ;  /* 0x002c00000c18783b */ /* 0x000e6a0000000200 */
[C---:B--2---:R-:W-:Y:S06]  /*10a0*/  HMMA.16816.F32.BF16 R40, R56.reuse, R20, R40 ;  /* 0x000000143828723c */ /* 0x044fec0000041828 */
[C---:B------:R-:W-:Y:S06]  /*10b0*/  HMMA.16816.F32.BF16 R44, R56.reuse, R16, R44 ;  /* 0x00000010382c723c */ /* 0x040fec000004182c */
[----:B------:R-:W-:Y:S06]  /*10c0*/  HMMA.16816.F32.BF16 R48, R56, R28, R48 ;  /* 0x0000001c3830723c */ /* 0x000fec0000041830 */
[C---:B------:R-:W-:Y:S06]  /*10d0*/  HMMA.16816.F32.BF16 R72, R80.reuse, R22, R72 ;  /* 0x000000165048723c */ /* 0x040fec0000041848 */
[----:B------:R-:W-:Y:S06]  /*10e0*/  HMMA.16816.F32.BF16 R36, R80, R18, R36 ;  /* 0x000000125024723c */ /* 0x000fec0000041824 */
[----:B---3--:R-:W-:Y:S06]  /*10f0*/  HMMA.16816.F32.BF16 R40, R76, R22, R40 ;  /* 0x000000164c28723c */ /* 0x008fec0000041828 */
[----:B-1----:R-:W-:Y:S01]  /*1100*/  HMMA.16816.F32.BF16 R60, R56, R24, R60 ;  /* 0x00000018383c723c */ /* 0x002fe2000004183c */
[----:B------:R-:W1:Y:S01]  /*1110*/  LDSM.16.M88.4 R56, [R88+0x2000] ;  /* 0x002000005838783b */ /* 0x000e620000000200 */
[----:B------:R-:W-:Y:S04]  /*1120*/  BAR.SYNC.DEFER_BLOCKING 0x0 ;  /* 0x0000000000007b1d */ /* 0x000fe80000010000 */
[----:B------:R-:W-:Y:S06]  /*1130*/  HMMA.16816.F32.BF16 R44, R76, R18, R44 ;  /* 0x000000124c2c723c */ /* 0x000fec000004182c */
[-C--:B------:R-:W-:Y:S06]  /*1140*/  HMMA.16816.F32.BF16 R52, R80, R30.reuse, R52 ;  /* 0x0000001e5034723c */ /* 0x080fec0000041834 */
[C---:B------:R-:W-:Y:S06]  /*1150*/  HMMA.16816.F32.BF16 R48, R76.reuse, R30, R48 ;  /* 0x0000001e4c30723c */ /* 0x040fec0000041830 */
[----:B------:R-:W-:Y:S01]  /*1160*/  HMMA.16816.F32.BF16 R60, R76, R26, R60 ;  /* 0x0000001a4c3c723c */ /* 0x000fe2000004183c */
[----:B------:R-:W2:Y:S01]  /*1170*/  LDC.64 R76, c[0x0][0x218] ;  /* 0x00008600ff4c7b82 */ /* 0x000ea20000000a00 */
[----:B------:R-:W-:Y:S01]  /*1180*/  @!PT LDS RZ, [RZ] ;  /* 0x00000000fffff984 */ /* 0x000fe20000000800 */
[----:B------:R-:W-:Y:S01]  /*1190*/  @!PT LDS RZ, [RZ] ;  /* 0x00000000fffff984 */ /* 0x000fe20000000800 */
[----:B------:R-:W-:Y:S01]  /*11a0*/  @!PT LDS RZ, [RZ] ;  /* 0x00000000fffff984 */ /* 0x000fe20000000800 */
[----:B------:R-:W-:Y:S04]  /*11b0*/  LDGSTS.E.BYPASS.128 [R0+0x2000], desc[UR6][R90.64+0x140], !PT ;  /* 0x020001405a007fae */ /* 0x000fe8000f901c46 */
[----:B------:R-:W-:Y:S04]  /*11c0*/  LDGSTS.E.BYPASS.128 [R0+0x2400], desc[UR6][R92.64+0x140], !PT ;  /* 0x024001405c007fae */ /* 0x000fe8000f901c46 */
[----:B------:R-:W-:Y:S04]  /*11d0*/  LDGSTS.E.BYPASS.128 [R0+0x2800], desc[UR6][R94.64+0x140], !PT ;  /* 0x028001405e007fae */ /* 0x000fe8000f901c46 */
[----:B------:R-:W-:Y:S01]  /*11e0*/  LDGSTS.E.BYPASS.128 [R0+0x2c00], desc[UR6][R96.64+0x140], !PT ;  /* 0x02c0014060007fae */ /* 0x000fe2000f901c46 */
[C---:B-1----:R-:W-:Y:S03]  /*11f0*/  HMMA.16816.F32.BF16 R32, R56.reuse, R22, R32 ;  /* 0x000000163820723c */ /* 0x042fe60000041820 */
[----:B------:R-:W0:Y:S03]  /*1200*/  LDGDEPBAR ;  /* 0x00000000000079af */ /* 0x000e260000000000 */
[----:B------:R-:W-:Y:S01]  /*1210*/  HMMA.16816.F32.BF16 R64, R56, R18, R64 ;  /* 0x000000123840723c */ /* 0x000fe20000041840 */
[----:B------:R-:W-:-:S04]  /*1220*/  DEPBAR.LE SB0, 0x2 ;  /* 0x000080800000791a */ /* 0x000fc80000000000 */
[----:B------:R-:W-:Y:S06]  /*1230*/  BAR.SYNC.DEFER_BLOCKING 0x0 ;  /* 0x0000000000007b1d */ /* 0x000fec0000010000 */
[----:B------:R-:W-:Y:S04]  /*1240*/  LDSM.16.M88.4 R16, [R12] ;  /* 0x000000000c10783b */ /* 0x000fe80000000200 */
[----:B------:R-:W1:Y:S04]  /*1250*/  LDSM.16.M88.4 R20, [R6] ;  /* 0x000000000614783b */ /* 0x000e680000000200 */
[----:B------:R-:W3:Y:S04]  /*1260*/  LDSM.16.M88.4 R56, [R6+0x400] ;  /* 0x000400000638783b */ /* 0x000ee80000000200 */
[----:B------:R-:W4:Y:S04]  /*1270*/  LDSM.16.M88.4 R24, [R12+0x400] ;  /* 0x000400000c18783b */ /* 0x000f280000000200 */
[----:B------:R-:W5:Y:S04]  /*1280*/  LDSM.16.M88.4 R28, [R89] ;  /* 0x00000000591c783b */ /* 0x000f680000000200 */
[----:B------:R-:W-:Y:S01]  /*1290*/  LDSM.16.M88.4 R80, [R11] ;  /* 0x000000000b50783b */ /* 0x000fe20000000200 */
[-C--:B-1----:R-:W-:Y:S03]  /*12a0*/  HMMA.16816.F32.BF16 R20, R20, R16.reuse, R68 ;  /* 0x000000101414723c */ /* 0x082fe60000041844 */
[----:B------:R-:W1:Y:S03]  /*12b0*/  LDSM.16.M88.4 R68, [R6+0x800] ;  /* 0x000800000644783b */ /* 0x000e660000000200 */
[C---:B---3--:R-:W-:Y:S06]  /*12c0*/  HMMA.16816.F32.BF16 R32, R56.reuse, R16, R32 ;  /* 0x000000103820723c */ /* 0x048fec0000041820 */
[----:B----4-:R-:W-:Y:S01]  /*12d0*/  HMMA.16816.F32.BF16 R64, R56, R24, R64 ;  /* 0x000000183840723c */ /* 0x010fe20000041840 */
[----:B------:R-:W3:Y:S11]  /*12e0*/  LDSM.16.M88.4 R56, [R12+0x800] ;  /* 0x000800000c38783b */ /* 0x000ef60000000200 */
[----:B-----5:R-:W-:Y:S01]  /*12f0*/  HMMA.16816.F32.BF16 R20, R28, R18, R20 ;  /* 0x000000121c14723c */ /* 0x020fe20000041814 */
[----:B------:R-:W4:Y:S05]  /*1300*/  LDSM.16.M88.4 R28, [R88] ;  /* 0x00000000581c783b */ /* 0x000f2a0000000200 */
[C---:B-1----:R-:W-:Y:S06]  /*1310*/  HMMA.16816.F32.BF16 R72, R68.reuse, R16, R72 ;  /* 0x000000104448723c */ /* 0x042fec0000041848 */
[C---:B------:R-:W-:Y:S06]  /*1320*/  HMMA.16816.F32.BF16 R36, R68.reuse, R24, R36 ;  /* 0x000000184424723c */ /* 0x040fec0000041824 */
[----:B---3--:R-:W-:Y:S07]  /*1330*/  HMMA.16816.F32.BF16 R52, R68, R56, R52 ;  /* 0x000000384434723c */ /* 0x008fee0000041834 */
[----:B--2---:R-:W-:-:S02]  /*1340*/  LEA R69, P2, R10, R76, 0x2 ;  /* 0x0000004c0a457211 */ /* 0x004fc400078410ff */
[----:B------:R-:W-:Y:S01]  /*1350*/  SHF.R.S32.HI R68, RZ, 0x1f, R10 ;  /* 0x0000001fff447819 */ /* 0x000fe2000001140a */
[C---:B----4-:R-:W-:Y:S03]  /*1360*/  HMMA.16816.F32.BF16 R32, R28.reuse, R18, R32 ;  /* 0x000000121c20723c */ /* 0x050fe60000041820 */
[----:B------:R-:W-:Y:S01]  /*1370*/  LEA.HI.X R68, R10, R77, R68, 0x2, P2 ;  /* 0x0000004d0a447211 */ /* 0x000fe200010f1444 */
[----:B------:R-:W-:Y:S01]  /*1380*/  IMAD.SHL.U32 R10, R14, 0x20, RZ ;  /* 0x000000200e0a7824 */ /* 0x000fe200078e00ff */
[----:B------:R-:W-:Y:S01]  /*1390*/  LEA R86, P2, R86, R69, 0x2 ;  /* 0x0000004556567211 */ /* 0x000fe200078410ff */
[----:B------:R-:W-:Y:S01]  /*13a0*/  LDSM.16.M88.4 R76, [R3] ;  /* 0x00000000034c783b */ /* 0x000fe20000000200 */
[----:B------:R-:W-:Y:S01]  /*13b0*/  SHF.L.U64.HI R14, R14, 0x5, R9 ;  /* 0x000000050e0e7819 */ /* 0x000fe20000010209 */
[----:B------:R-:W-:Y:S02]  /*13c0*/  HMMA.16816.F32.BF16 R64, R28, R26, R64 ;  /* 0x0000001a1c40723c */ /* 0x000fe40000041840 */
[----:B------:R-:W-:Y:S01]  /*13d0*/  IMAD.X R9, RZ, RZ, R68, P2 ;  /* 0x000000ffff097224 */ /* 0x000fe200010e0644 */
[----:B------:R-:W1:Y:S01]  /*13e0*/  LDSM.16.M88.4 R28, [R6+0xc00] ;  /* 0x000c0000061c783b */ /* 0x000e620000000200 */
[----:B------:R-:W-:-:S03]  /*13f0*/  LEA R88, P2, R10, R86, 0x2 ;  /* 0x000000560a587211 */ /* 0x000fc600078410ff */
[----:B------:R2:W3:Y:S01]  /*1400*/  LDSM.16.M88.4 R68, [R12+0xc00] ;  /* 0x000c00000c44783b */ /* 0x0004e20000000200 */
[----:B------:R-:W-:Y:S01]  /*1410*/  LEA.HI.X R89, R10, R9, R14, 0x2, P2 ;  /* 0x000000090a597211 */ /* 0x000fe200010f140e */
[----:B------:R-:W-:Y:S06]  /*1420*/  BAR.SYNC.DEFER_BLOCKING 0x0 ;  /* 0x0000000000007b1d */ /* 0x000fec0000010000 */
[----:B------:R-:W-:Y:S01]  /*1430*/  @!PT LDS RZ, [RZ] ;  /* 0x00000000fffff984 */ /* 0x000fe20000000800 */
[----:B------:R-:W-:Y:S01]  /*1440*/  @!PT LDS RZ, [RZ] ;  /* 0x00000000fffff984 */ /* 0x000fe20000000800 */
[----:B------:R-:W-:Y:S01]  /*1450*/  @!PT LDS RZ, [RZ] ;  /* 0x00000000fffff984 */ /* 0x000fe20000000800 */
[----:B------:R-:W-:Y:S04]  /*1460*/  LDGSTS.E.BYPASS.128 [R0], desc[UR6][R90.64+0x180], !PT ;  /* 0x000001805a007fae */ /* 0x000fe8000f901c46 */
[----:B------:R-:W-:Y:S04]  /*1470*/  LDGSTS.E.BYPASS.128 [R0+0x400], desc[UR6][R92.64+0x180], !PT ;  /* 0x004001805c007fae */ /* 0x000fe8000f901c46 */
[----:B------:R-:W-:Y:S04]  /*1480*/  LDGSTS.E.BYPASS.128 [R0+0x800], desc[UR6][R94.64+0x180], !PT ;  /* 0x008001805e007fae */ /* 0x000fe8000f901c46 */
[----:B------:R4:W-:Y:S04]  /*1490*/  LDGSTS.E.BYPASS.128 [R0+0xc00], desc[UR6][R96.64+0x180], !PT ;  /* 0x00c0018060007fae */ /* 0x0009e8000f901c46 */
[----:B------:R-:W0:Y:S01]  /*14a0*/  LDGDEPBAR ;  /* 0x00000000000079af */ /* 0x000e220000000000 */
[----:B------:R-:W-:-:S04]  /*14b0*/  DEPBAR.LE SB0, 0x0 ;  /* 0x000080000000791a */ /* 0x000fc80000000000 */
[----:B------:R-:W-:Y:S06]  /*14c0*/  BAR.SYNC.DEFER_BLOCKING 0x0 ;  /* 0x0000000000007b1d */ /* 0x000fec0000010000 */
[----:B------:R5:W3:Y:S01]  /*14d0*/  @P1 LDG.E R98, desc[UR6][R88.64] ;  /* 0x0000000658621981 */ /* 0x000ae2000c1e1900 */
[C---:B----4-:R-:W-:Y:S01]  /*14e0*/  LOP3.LUT R0, R2.reuse, 0x3f, RZ, 0xc0, !PT ;  /* 0x0000003f02007812 */ /* 0x050fe200078ec0ff */
[----:B-1----:R-:W-:Y:S01]  /*14f0*/  HMMA.16816.F32.BF16 R40, R28, R16, R40 ;  /* 0x000000101c28723c */ /* 0x002fe20000041828 */
[----:B--2---:R-:W-:Y:S01]  /*1500*/  LOP3.LUT R12, R15, 0x20, R84, 0xfe, !PT ;  /* 0x000000200f0c7812 */ /* 0x004fe200078efe54 */
[----:B------:R-:W-:Y:S01]  /*1510*/  IMAD.SHL.U32 R6, R2, 0x2, RZ ;  /* 0x0000000202067824 */ /* 0x000fe200078e00ff */
[----:B------:R-:W-:-:S02]  /*1520*/  LEA R107, R0, UR4, 0x2 ;  /* 0x00000004006b7c11 */ /* 0x000fc4000f8e10ff */
[C-C-:B------:R-:W-:Y:S01]  /*1530*/  LOP3.LUT R10, R15.reuse, 0x30, R84.reuse, 0xfe, !PT ;  /* 0x000000300f0a7812 */ /* 0x140fe200078efe54 */
[C---:B------:R-:W-:Y:S01]  /*1540*/  HMMA.16816.F32.BF16 R72, R76.reuse, R18, R72 ;  /* 0x000000124c48723c */ /* 0x040fe20000041848 */
[C-C-:B------:R-:W-:Y:S02]  /*1550*/  LOP3.LUT R16, R15.reuse, 0x28, R84.reuse, 0xfe, !PT ;  /* 0x000000280f107812 */ /* 0x140fe400078efe54 */
[C---:B------:R-:W-:Y:S02]  /*1560*/  LOP3.LUT R14, R15.reuse, 0x38, R84, 0xfe, !PT ;  /* 0x000000380f0e7812 */ /* 0x040fe400078efe54 */
[----:B------:R-:W-:Y:S01]  /*1570*/  LOP3.LUT R9, R15, R84, RZ, 0xfc, !PT ;  /* 0x000000540f097212 */ /* 0x000fe200078efcff */
[----:B------:R-:W-:Y:S01]  /*1580*/  HMMA.16816.F32.BF16 R36, R76, R26, R36 ;  /* 0x0000001a4c24723c */ /* 0x000fe20000041824 */
[----:B------:R-:W-:Y:S02]  /*1590*/  LEA R86, R12, UR4, 0x2 ;  /* 0x000000040c567c11 */ /* 0x000fe4000f8e10ff */
[----:B-----5:R-:W-:-:S02]  /*15a0*/  LEA R88, R16, UR4, 0x2 ;  /* 0x0000000410587c11 */ /* 0x020fc4000f8e10ff */
[----:B------:R-:W-:Y:S01]  /*15b0*/  LEA R102, R10, UR4, 0x2 ;  /* 0x000000040a667c11 */ /* 0x000fe2000f8e10ff */
[----:B------:R-:W-:Y:S01]  /*15c0*/  HMMA.16816.F32.BF16 R52, R76, R58, R52 ;  /* 0x0000003a4c34723c */ /* 0x000fe20000041834 */
[----:B------:R-:W-:Y:S02]  /*15d0*/  LEA R105, R14, UR4, 0x2 ;  /* 0x000000040e697c11 */ /* 0x000fe4000f8e10ff */
[----:B------:R-:W-:Y:S02]  /*15e0*/  LEA R3, R9, UR4, 0x2 ;  /* 0x0000000409037c11 */ /* 0x000fe4000f8e10ff */
[----:B------:R-:W-:Y:S01]  /*15f0*/  LOP3.LUT R6, R13, 0x6, R6, 0xf8, !PT ;  /* 0x000000060d067812 */ /* 0x000fe200078ef806 */
[----:B------:R-:W-:Y:S01]  /*1600*/  HMMA.16816.F32.BF16 R40, R80, R18, R40 ;  /* 0x000000125028723c */ /* 0x000fe20000041828 */
[----:B------:R-:W-:Y:S02]  /*1610*/  LEA R111, R8, UR4, 0x1 ;  /* 0x00000004086f7c11 */ /* 0x000fe4000f8e08ff */
[----:B------:R-:W-:-:S02]  /*1620*/  LEA R77, R6, UR4, 0x2 ;  /* 0x00000004064d7c11 */ /* 0x000fc4000f8e10ff */
[----:B------:R-:W-:Y:S01]  /*1630*/  LOP3.LUT R101, R6, 0x30, RZ, 0xfc, !PT ;  /* 0x0000003006657812 */ /* 0x000fe200078efcff */
[----:B------:R-:W-:Y:S01]  /*1640*/  IMAD R8, R8, 0x2, R111 ;  /* 0x0000000208087824 */ /* 0x000fe200078e026f */
[C---:B------:R-:W-:Y:S06]  /*1650*/  HMMA.16816.F32.BF16 R48, R28.reuse, R56, R48 ;  /* 0x000000381c30723c */ /* 0x040fec0000041830 */
[C---:B------:R-:W-:Y:S06]  /*1660*/  HMMA.16816.F32.BF16 R44, R28.reuse, R24, R44 ;  /* 0x000000181c2c723c */ /* 0x040fec000004182c */
[----:B---3--:R-:W-:-:S12]  /*1670*/  HMMA.16816.F32.BF16 R60, R28, R68, R60 ;  /* 0x000000441c3c723c */ /* 0x008fd8000004183c */
[C---:B------:R-:W-:Y:S06]  /*1680*/  HMMA.16816.F32.BF16 R48, R80.reuse, R58, R48 ;  /* 0x0000003a5030723c */ /* 0x040fec0000041830 */
[C---:B------:R-:W-:Y:S06]  /*1690*/  HMMA.16816.F32.BF16 R44, R80.reuse, R26, R44 ;  /* 0x0000001a502c723c */ /* 0x040fec000004182c */
[----:B------:R-:W-:Y:S01]  /*16a0*/  HMMA.16816.F32.BF16 R60, R80, R70, R60 ;  /* 0x00000046503c723c */ /* 0x000fe2000004183c */
[----:B------:R-:W-:Y:S01]  /*16b0*/  STS [R107], R98 ;  /* 0x000000626b007388 */ /* 0x000fe20000000800 */
[----:B------:R-:W-:Y:S06]  /*16c0*/  BAR.SYNC.DEFER_BLOCKING 0x0 ;  /* 0x0000000000007b1d */ /* 0x000fec0000010000 */
[----:B------:R-:W-:Y:S04]  /*16d0*/  LDS R86, [R86] ;  /* 0x0000000056567984 */ /* 0x000fe80000000800 */
[----:B------:R-:W-:Y:S04]  /*16e0*/  LDS R88, [R88] ;  /* 0x0000000058587984 */ /* 0x000fe80000000800 */
[----:B------:R-:W-:Y:S04]  /*16f0*/  LDS R102, [R102] ;  /* 0x0000000066667984 */ /* 0x000fe80000000800 */
[----:B------:R-:W-:Y:S04]  /*1700*/  LDS R105, [R105] ;  /* 0x0000000069697984 */ /* 0x000fe80000000800 */
[----:B------:R-:W-:Y:S04]  /*1710*/  LDS R17, [R3] ;  /* 0x0000000003117984 */ /* 0x000fe80000000800 */
[----:B------:R-:W-:Y:S04]  /*1720*/  LDS R76, [R3+0x20] ;  /* 0x00002000034c7984 */ /* 0x000fe80000000800 */
[----:B------:R-:W-:Y:S04]  /*1730*/  LDS R13, [R3+0x40] ;  /* 0x00004000030d7984 */ /* 0x000fe80000000800 */
[----:B------:R-:W-:Y:S01]  /*1740*/  LDS R11, [R3+0x60] ;  /* 0x00006000030b7984 */ /* 0x000fe20000000800 */
[----:B------:R-:W-:Y:S06]  /*1750*/  BAR.SYNC.DEFER_BLOCKING 0x0 ;  /* 0x0000000000007b1d */ /* 0x000fec0000010000 */
[----:B------:R1:W-:Y:S02]  /*1760*/  STS [R107], R98 ;  /* 0x000000626b007388 */ /* 0x0003e40000000800 */
[----:B------:R-:W-:Y:S01]  /*1770*/  BAR.SYNC.DEFER_BLOCKING 0x0 ;  /* 0x0000000000007b1d */ /* 0x000fe20000010000 */
[----:B-1----:R-:W-:-:S05]  /*1780*/  IMAD R107, R0, -0x2, R107 ;  /* 0xfffffffe006b7824 */ /* 0x002fca00078e026b */
[----:B------:R-:W1:Y:S02]  /*1790*/  LDS.64 R18, [R77] ;  /* 0x000000004d127984 */ /* 0x000e640000000a00 */
[C---:B-1----:R-:W-:Y:S01]  /*17a0*/  FADD R78, R17.reuse, -R18 ;  /* 0x80000012114e7221 */ /* 0x042fe20000000000 */
[----:B------:R-:W-:-:S03]  /*17b0*/  FADD R17, R17, -R19 ;  /* 0x8000001311117221 */ /* 0x000fc60000000000 */
[----:B------:R-:W-:Y:S01]  /*17c0*/  FMUL R78, R78, 1.4426950216293334961 ;  /* 0x3fb8aa3b4e4e7820 */ /* 0x000fe20000400000 */
[----:B------:R-:W-:-:S04]  /*17d0*/  FMUL R79, R17, 1.4426950216293334961 ;  /* 0x3fb8aa3b114f7820 */ /* 0x000fc80000400000 */
[----:B------:R-:W-:Y:S02]  /*17e0*/  FSETP.GEU.AND P1, PT, R78, -126, PT ;  /* 0xc2fc00004e00780b */ /* 0x000fe40003f2e000 */
[----:B------:R-:W-:-:S11]  /*17f0*/  FSETP.GEU.AND P2, PT, R79, -126, PT ;  /* 0xc2fc00004f00780b */ /* 0x000fd60003f4e000 */
[----:B------:R-:W-:Y:S02]  /*1800*/  @!P1 FMUL R78, R78, 0.5 ;  /* 0x3f0000004e4e9820 */ /* 0x000fe40000400000 */
[----:B------:R-:W-:Y:S02]  /*1810*/  @!P2 FMUL R79, R79, 0.5 ;  /* 0x3f0000004f4fa820 */ /* 0x000fe40000400000 */
[----:B------:R-:W1:Y:S08]  /*1820*/  MUFU.EX2 R17, R78 ;  /* 0x0000004e00117308 */ /* 0x000e700000000800 */
[----:B------:R-:W2:Y:S01]  /*1830*/  MUFU.EX2 R90, R79 ;  /* 0x0000004f005a7308 */ /* 0x000ea20000000800 */
[----:B-1----:R-:W-:-:S04]  /*1840*/  @!P1 FMUL R17, R17, R17 ;  /* 0x0000001111119220 */ /* 0x002fc80000400000 */
[----:B------:R-:W-:Y:S01]  /*1850*/  FMUL R20, R20, R17 ;  /* 0x0000001114147220 */ /* 0x000fe20000400000 */
[C-C-:B------:R-:W-:Y:S01]  /*1860*/  FADD R17, R76.reuse, -R18.reuse ;  /* 0x800000124c117221 */ /* 0x140fe20000000000 */
[----:B------:R-:W-:Y:S01]  /*1870*/  FADD R76, R76, -R19 ;  /* 0x800000134c4c7221 */ /* 0x000fe20000000000 */
[----:B--2---:R-:W-:Y:S02]  /*1880*/  @!P2 FMUL R90, R90, R90 ;  /* 0x0000005a5a5aa220 */ /* 0x004fe40000400000 */
[----:B------:R-:W-:Y:S01]  /*1890*/  FMUL R89, R17, 1.4426950216293334961 ;  /* 0x3fb8aa3b11597820 */ /* 0x000fe20000400000 */
[----:B------:R-:W-:Y:S01]  /*18a0*/  FADD R17, R13, -R18 ;  /* 0x800000120d117221 */ /* 0x000fe20000000000 */
[----:B------:R-:W-:Y:S01]  /*18b0*/  FMUL R76, R76, 1.4426950216293334961 ;  /* 0x3fb8aa3b4c4c7820 */ /* 0x000fe20000400000 */
[----:B------:R-:W-:Y:S02]  /*18c0*/  FMUL R21, R21, R90 ;  /* 0x0000005a15157220 */ /* 0x000fe40000400000 */
[----:B------:R-:W-:Y:S01]  /*18d0*/  FSETP.GEU.AND P1, PT, R89, -126, PT ;  /* 0xc2fc00005900780b */ /* 0x000fe20003f2e000 */
[----:B------:R-:W-:Y:S01]  /*18e0*/  FMUL R79, R17, 1.4426950216293334961 ;  /* 0x3fb8aa3b114f7820 */ /* 0x000fe20000400000 */
[----:B------:R-:W-:-:S04]  /*18f0*/  FSETP.GEU.AND P2, PT, R76, -126, PT ;  /* 0xc2fc00004c00780b */ /* 0x000fc80003f4e000 */
[----:B------:R-:W-:-:S07]  /*1900*/  FSETP.GEU.AND P3, PT, R79, -126, PT ;  /* 0xc2fc00004f00780b */ /* 0x000fce0003f6e000 */
[----:B------:R-:W-:Y:S02]  /*1910*/  @!P1 FMUL R89, R89, 0.5 ;  /* 0x3f00000059599820 */ /* 0x000fe40000400000 */
[----:B------:R-:W-:Y:S02]  /*1920*/  @!P2 FMUL R76, R76, 0.5 ;  /* 0x3f0000004c4ca820 */ /* 0x000fe40000400000 */
[----:B------:R-:W1:Y:S02]  /*1930*/  MUFU.EX2 R17, R89 ;  /* 0x0000005900117308 */ /* 0x000e640000000800 */
[----:B------:R-:W-:-:S06]  /*1940*/  @!P3 FMUL R79, R79, 0.5 ;  /* 0x3f0000004f4fb820 */ /* 0x000fcc0000400000 */
[----:B------:R-:W2:Y:S08]  /*1950*/  MUFU.EX2 R78, R76 ;  /* 0x0000004c004e7308 */ /* 0x000eb00000000800 */
[----:B------:R-:W3:Y:S01]  /*1960*/  MUFU.EX2 R91, R79 ;  /* 0x0000004f005b7308 */ /* 0x000ee20000000800 */
[----:B-1----:R-:W-:-:S04]  /*1970*/  @!P1 FMUL R17, R17, R17 ;  /* 0x0000001111119220 */ /* 0x002fc80000400000 */
[----:B------:R-:W-:Y:S01]  /*1980*/  FMUL R22, R22, R17 ;  /* 0x0000001116167220 */ /* 0x000fe20000400000 */
[----:B------:R-:W-:Y:S01]  /*1990*/  FADD R17, R13, -R19 ;  /* 0x800000130d117221 */ /* 0x000fe20000000000 */
[----:B--2---:R-:W-:-:S03]  /*19a0*/  @!P2 FMUL R78, R78, R78 ;  /* 0x0000004e4e4ea220 */ /* 0x004fc60000400000 */
[----:B------:R-:W-:Y:S01]  /*19b0*/  FMUL R90, R17, 1.4426950216293334961 ;  /* 0x3fb8aa3b115a7820 */ /* 0x000fe20000400000 */
[----:B------:R-:W-:Y:S01]  /*19c0*/  FADD R17, R11, -R18 ;  /* 0x800000120b117221 */ /* 0x000fe20000000000 */
[----:B------:R-:W-:-:S03]  /*19d0*/  FMUL R23, R23, R78 ;  /* 0x0000004e17177220 */ /* 0x000fc60000400000 */
[----:B------:R-:W-:Y:S01]  /*19e0*/  FSETP.GEU.AND P1, PT, R90, -126, PT ;  /* 0xc2fc00005a00780b */ /* 0x000fe20003f2e000 */
[----:B------:R-:W-:Y:S01]  /*19f0*/  FMUL R78, R17, 1.4426950216293334961 ;  /* 0x3fb8aa3b114e7820 */ /* 0x000fe20000400000 */
[----:B------:R-:W-:Y:S01]  /*1a00*/  FADD R17, R11, -R19 ;  /* 0x800000130b117221 */ /* 0x000fe20000000000 */
[----:B---3--:R-:W-:-:S03]  /*1a10*/  @!P3 FMUL R91, R91, R91 ;  /* 0x0000005b5b5bb220 */ /* 0x008fc60000400000 */
[----:B------:R-:W-:Y:S01]  /*1a20*/  FMUL R89, R17, 1.4426950216293334961 ;  /* 0x3fb8aa3b11597820 */ /* 0x000fe20000400000 */
[----:B------:R-:W-:Y:S01]  /*1a30*/  FSETP.GEU.AND P2, PT, R78, -126, PT ;  /* 0xc2fc00004e00780b */ /* 0x000fe20003f4e000 */
[--C-:B------:R-:W-:Y:S01]  /*1a40*/  FADD R17, R86, -R18.reuse ;  /* 0x8000001256117221 */ /* 0x100fe20000000000 */
[----:B------:R-:W-:Y:S02]  /*1a50*/  FMUL R32, R32, R91 ;  /* 0x0000005b20207220 */ /* 0x000fe40000400000 */
[----:B------:R-:W-:Y:S01]  /*1a60*/  FSETP.GEU.AND P3, PT, R89, -126, PT ;  /* 0xc2fc00005900780b */ /* 0x000fe20003f6e000 */
[----:B------:R-:W-:Y:S01]  /*1a70*/  FMUL R91, R17, 1.4426950216293334961 ;  /* 0x3fb8aa3b115b7820 */ /* 0x000fe20000400000 */
[----:B------:R-:W-:Y:S01]  /*1a80*/  @!P1 FMUL R90, R90, 0.5 ;  /* 0x3f0000005a5a9820 */ /* 0x000fe20000400000 */
[----:B------:R-:W-:-:S03]  /*1a90*/  FADD R17, R88, -R18 ;  /* 0x8000001258117221 */ /* 0x000fc60000000000 */
[----:B------:R-:W1:Y:S03]  /*1aa0*/  MUFU.EX2 R76, R90 ;  /* 0x0000005a004c7308 */ /* 0x000e660000000800 */
[----:B------:R-:W-:-:S04]  /*1ab0*/  @!P2 FMUL R78, R78, 0.5 ;  /* 0x3f0000004e4ea820 */ /* 0x000fc80000400000 */
[----:B------:R-:W-:Y:S01]  /*1ac0*/  @!P3 FMUL R89, R89, 0.5 ;  /* 0x3f0000005959b820 */ /* 0x000fe20000400000 */
[----:B------:R-:W2:Y:S01]  /*1ad0*/  MUFU.EX2 R79, R78 ;  /* 0x0000004e004f7308 */ /* 0x000ea20000000800 */
[----:B-1----:R-:W-:Y:S01]  /*1ae0*/  @!P1 FMUL R76, R76, R76 ;  /* 0x0000004c4c4c9220 */ /* 0x002fe20000400000 */
[----:B------:R-:W-:-:S03]  /*1af0*/  FSETP.GEU.AND P1, PT, R91, -126, PT ;  /* 0xc2fc00005b00780b */ /* 0x000fc60003f2e000 */
[----:B------:R-:W-:-:S03]  /*1b00*/  FMUL R33, R33, R76 ;  /* 0x0000004c21217220 */ /* 0x000fc60000400000 */
[----:B------:R-:W1:Y:S01]  /*1b10*/  MUFU.EX2 R76, R89 ;  /* 0x00000059004c7308 */ /* 0x000e620000000800 */
[----:B--2---:R-:W-:-:S04]  /*1b20*/  @!P2 FMUL R79, R79, R79 ;  /* 0x0000004f4f4fa220 */ /* 0x004fc80000400000 */
[----:B------:R-:W-:Y:S01]  /*1b30*/  FMUL R34, R34, R79 ;  /* 0x0000004f22227220 */ /* 0x000fe20000400000 */
[----:B------:R-:W-:Y:S01]  /*1b40*/  FMUL R79, R17, 1.4426950216293334961 ;  /* 0x3fb8aa3b114f7820 */ /* 0x000fe20000400000 */
[----:B------:R-:W-:-:S04]  /*1b50*/  @!P1 FMUL R91, R91, 0.5 ;  /* 0x3f0000005b5b9820 */ /* 0x000fc80000400000 */
[----:B------:R-:W-:Y:S01]  /*1b60*/  FSETP.GEU.AND P2, PT, R79, -126, PT ;  /* 0xc2fc00004f00780b */ /* 0x000fe20003f4e000 */
[----:B------:R-:W2:Y:S01]  /*1b70*/  MUFU.EX2 R17, R91 ;  /* 0x0000005b00117308 */ /* 0x000ea20000000800 */
[----:B-1----:R-:W-:-:S04]  /*1b80*/  @!P3 FMUL R76, R76, R76 ;  /* 0x0000004c4c4cb220 */ /* 0x002fc80000400000 */
[----:B------:R-:W-:Y:S02]  /*1b90*/  FMUL R35, R35, R76 ;  /* 0x0000004c23237220 */ /* 0x000fe40000400000 */
[----:B------:R-:W1:Y:S05]  /*1ba0*/  LDS.64 R76, [R77+0x40] ;  /* 0x000040004d4c7984 */ /* 0x000e6a0000000a00 */
[----:B------:R-:W-:-:S04]  /*1bb0*/  @!P2 FMUL R79, R79, 0.5 ;  /* 0x3f0000004f4fa820 */ /* 0x000fc80000400000 */
[----:B------:R-:W3:Y:S01]  /*1bc0*/  MUFU.EX2 R93, R79 ;  /* 0x0000004f005d7308 */ /* 0x000ee20000000800 */
[----:B--2---:R-:W-:-:S04]  /*1bd0*/  @!P1 FMUL R17, R17, R17 ;  /* 0x0000001111119220 */ /* 0x004fc80000400000 */
[----:B------:R-:W-:Y:S01]  /*1be0*/  FMUL R72, R72, R17 ;  /* 0x0000001148487220 */ /* 0x000fe20000400000 */
[----:B------:R-:W-:-:S04]  /*1bf0*/  FADD R17, R86, -R19 ;  /* 0x8000001356117221 */ /* 0x000fc80000000000 */
[----:B------:R-:W-:Y:S01]  /*1c00*/  FMUL R89, R17, 1.4426950216293334961 ;  /* 0x3fb8aa3b11597820 */ /* 0x000fe20000400000 */
[----:B---3--:R-:W-:-:S04]  /*1c10*/  @!P2 FMUL R93, R93, R93 ;  /* 0x0000005d5d5da220 */ /* 0x008fc80000400000 */
[----:B------:R-:W-:Y:S01]  /*1c20*/  FSETP.GEU.AND P2, PT, R89, -126, PT ;  /* 0xc2fc00005900780b */ /* 0x000fe20003f4e000 */
[----:B------:R-:W-:Y:S01]  /*1c30*/  FMUL R74, R74, R93 ;  /* 0x0000005d4a4a7220 */ /* 0x000fe20000400000 */
[----:B------:R-:W-:-:S04]  /*1c40*/  FADD R93, R105, -R19 ;  /* 0x80000013695d7221 */ /* 0x000fc80000000000 */
[----:B------:R-:W-:-:S07]  /*1c50*/  FMUL R93, R93, 1.4426950216293334961 ;  /* 0x3fb8aa3b5d5d7820 */ /* 0x000fce0000400000 */
[----:B------:R-:W-:Y:S01]  /*1c60*/  @!P2 FMUL R89, R89, 0.5 ;  /* 0x3f0000005959a820 */ /* 0x000fe20000400000 */
[----:B-1----:R-:W-:-:S03]  /*1c70*/  FADD R17, R13, -R76 ;  /* 0x8000004c0d117221 */ /* 0x002fc60000000000 */
[----:B------:R-:W1:Y:S01]  /*1c80*/  MUFU.EX2 R90, R89 ;  /* 0x00000059005a7308 */ /* 0x000e620000000800 */
[----:B------:R-:W-:Y:S01]  /*1c90*/  FADD R13, R13, -R77 ;  /* 0x8000004d0d0d7221 */ /* 0x000fe20000000000 */
[----:B------:R-:W-:Y:S01]  /*1ca0*/  FADD R95, R105, -R76 ;  /* 0x8000004c695f7221 */ /* 0x000fe20000000000 */
[----:B------:R-:W-:Y:S01]  /*1cb0*/  FMUL R78, R17, 1.4426950216293334961 ;  /* 0x3fb8aa3b114e7820 */ /* 0x000fe20000400000 */
[----:B------:R-:W-:Y:S01]  /*1cc0*/  FADD R17, R88, -R19 ;  /* 0x8000001358117221 */ /* 0x000fe20000000000 */
[----:B------:R-:W-:Y:S01]  /*1cd0*/  FADD R97, R105, -R77 ;  /* 0x8000004d69617221 */ /* 0x000fe20000000000 */
[----:B------:R-:W-:Y:S02]  /*1ce0*/  FMUL R95, R95, 1.4426950216293334961 ;  /* 0x3fb8aa3b5f5f7820 */ /* 0x000fe40000400000 */
[----:B------:R-:W-:Y:S01]  /*1cf0*/  FSETP.GEU.AND P1, PT, R78, -126, PT ;  /* 0xc2fc00004e00780b */ /* 0x000fe20003f2e000 */
[----:B------:R-:W-:Y:S01]  /*1d00*/  FMUL R97, R97, 1.4426950216293334961 ;  /* 0x3fb8aa3b61617820 */ /* 0x000fe20000400000 */
[----:B-1----:R-:W-:-:S11]  /*1d10*/  @!P2 FMUL R90, R90, R90 ;  /* 0x0000005a5a5aa220 */ /* 0x002fd60000400000 */
[----:B------:R-:W-:Y:S01]  /*1d20*/  @!P1 FMUL R78, R78, 0.5 ;  /* 0x3f0000004e4e9820 */ /* 0x000fe20000400000 */
[----:B------:R-:W-:Y:S01]  /*1d30*/  FMUL R73, R73, R90 ;  /* 0x0000005a49497220 */ /* 0x000fe20000400000 */
[----:B------:R-:W-:Y:S01]  /*1d40*/  FMUL R90, R17, 1.4426950216293334961 ;  /* 0x3fb8aa3b115a7820 */ /* 0x000fe20000400000 */
[----:B------:R-:W-:Y:S01]  /*1d50*/  FMUL R17, R13, 1.4426950216293334961 ;  /* 0x3fb8aa3b0d117820 */ /* 0x000fe20000400000 */
[----:B------:R-:W1:Y:S01]  /*1d60*/  MUFU.EX2 R79, R78 ;  /* 0x0000004e004f7308 */ /* 0x000e620000000800 */
[C---:B------:R-:W-:Y:S01]  /*1d70*/  FADD R13, R11.reuse, -R76 ;  /* 0x8000004c0b0d7221 */ /* 0x040fe20000000000 */
[----:B------:R-:W-:Y:S01]  /*1d80*/  FADD R11, R11, -R77 ;  /* 0x8000004d0b0b7221 */ /* 0x000fe20000000000 */
[----:B------:R-:W-:Y:S02]  /*1d90*/  FSETP.GEU.AND P3, PT, R90, -126, PT ;  /* 0xc2fc00005a00780b */ /* 0x000fe40003f6e000 */
[----:B------:R-:W-:-:S05]  /*1da0*/  FMUL R13, R13, 1.4426950216293334961 ;  /* 0x3fb8aa3b0d0d7820 */ /* 0x000fca0000400000 */
[----:B------:R-:W-:-:S06]  /*1db0*/  FSETP.GEU.AND P2, PT, R13, -126, PT ;  /* 0xc2fc00000d00780b */ /* 0x000fcc0003f4e000 */
[----:B------:R-:W-:Y:S01]  /*1dc0*/  @!P3 FMUL R90, R90, 0.5 ;  /* 0x3f0000005a5ab820 */ /* 0x000fe20000400000 */
[----:B-1----:R-:W-:Y:S01]  /*1dd0*/  @!P1 FMUL R79, R79, R79 ;  /* 0x0000004f4f4f9220 */ /* 0x002fe20000400000 */
[----:B------:R-:W-:Y:S02]  /*1de0*/  FSETP.GEU.AND P1, PT, R17, -126, PT ;  /* 0xc2fc00001100780b */ /* 0x000fe40003f2e000 */
[----:B------:R-:W1:Y:S01]  /*1df0*/  MUFU.EX2 R92, R90 ;  /* 0x0000005a005c7308 */ /* 0x000e620000000800 */
[----:B------:R-:W-:Y:S02]  /*1e00*/  FMUL R64, R64, R79 ;  /* 0x0000004f40407220 */ /* 0x000fe40000400000 */
[----:B------:R-:W-:-:S05]  /*1e10*/  @!P2 FMUL R13, R13, 0.5 ;  /* 0x3f0000000d0da820 */ /* 0x000fca0000400000 */
[----:B------:R-:W2:Y:S03]  /*1e20*/  MUFU.EX2 R79, R13 ;  /* 0x0000000d004f7308 */ /* 0x000ea60000000800 */
[----:B------:R-:W-:-:S05]  /*1e30*/  @!P1 FMUL R17, R17, 0.5 ;  /* 0x3f00000011119820 */ /* 0x000fca0000400000 */
[----:B------:R-:W3:Y:S01]  /*1e40*/  MUFU.EX2 R78, R17 ;  /* 0x00000011004e7308 */ /* 0x000ee20000000800 */
[----:B-1----:R-:W-:-:S04]  /*1e50*/  @!P3 FMUL R92, R92, R92 ;  /* 0x0000005c5c5cb220 */ /* 0x002fc80000400000 */
[----:B------:R-:W-:Y:S01]  /*1e60*/  FMUL R75, R75, R92 ;  /* 0x0000005c4b4b7220 */ /* 0x000fe20000400000 */
[----:B--2---:R-:W-:-:S04]  /*1e70*/  @!P2 FMUL R79, R79, R79 ;  /* 0x0000004f4f4fa220 */ /* 0x004fc80000400000 */
[----:B------:R-:W-:Y:S01]  /*1e80*/  FMUL R66, R66, R79 ;  /* 0x0000004f42427220 */ /* 0x000fe20000400000 */
[----:B---3--:R-:W-:-:S04]  /*1e90*/  @!P1 FMUL R78, R78, R78 ;  /* 0x0000004e4e4e9220 */ /* 0x008fc80000400000 */
[----:B------:R-:W-:Y:S01]  /*1ea0*/  FMUL R65, R65, R78 ;  /* 0x0000004e41417220 */ /* 0x000fe20000400000 */
[----:B------:R-:W-:Y:S01]  /*1eb0*/  FMUL R78, R11, 1.4426950216293334961 ;  /* 0x3fb8aa3b0b4e7820 */ /* 0x000fe20000400000 */
[----:B------:R-:W-:-:S04]  /*1ec0*/  FADD R11, R86, -R76 ;  /* 0x8000004c560b7221 */ /* 0x000fc80000000000 */
[----:B------:R-:W-:Y:S01]  /*1ed0*/  FMUL R17, R11, 1.4426950216293334961 ;  /* 0x3fb8aa3b0b117820 */ /* 0x000fe20000400000 */
[----:B------:R-:W-:Y:S01]  /*1ee0*/  FADD R11, R88, -R76 ;  /* 0x8000004c580b7221 */ /* 0x000fe20000000000 */
[----:B------:R-:W-:-:S03]  /*1ef0*/  FSETP.GEU.AND P1, PT, R78, -126, PT ;  /* 0xc2fc00004e00780b */ /* 0x000fc60003f2e000 */
[----:B------:R-:W-:Y:S01]  /*1f00*/  FSETP.GEU.AND P2, PT, R17, -126, PT ;  /* 0xc2fc00001100780b */ /* 0x000fe20003f4e000 */
[----:B------:R-:W-:Y:S01]  /*1f10*/  FMUL R91, R11, 1.4426950216293334961 ;  /* 0x3fb8aa3b0b5b7820 */ /* 0x000fe20000400000 */
[----:B------:R-:W-:-:S04]  /*1f20*/  FADD R11, R86, -R77 ;  /* 0x8000004d560b7221 */ /* 0x000fc80000000000 */
[----:B------:R-:W-:Y:S01]  /*1f30*/  FMUL R89, R11, 1.4426950216293334961 ;  /* 0x3fb8aa3b0b597820 */ /* 0x000fe20000400000 */
[----:B------:R-:W-:-:S03]  /*1f40*/  FSETP.GEU.AND P4, PT, R91, -126, PT ;  /* 0xc2fc00005b00780b */ /* 0x000fc60003f8e000 */
[----:B------:R-:W-:Y:S01]  /*1f50*/  @!P1 FMUL R78, R78, 0.5 ;  /* 0x3f0000004e4e9820 */ /* 0x000fe20000400000 */
[----:B------:R-:W-:Y:S02]  /*1f60*/  FSETP.GEU.AND P3, PT, R89, -126, PT ;  /* 0xc2fc00005900780b */ /* 0x000fe40003f6e000 */
[----:B------:R-:W-:Y:S01]  /*1f70*/  @!P2 FMUL R17, R17, 0.5 ;  /* 0x3f0000001111a820 */ /* 0x000fe20000400000 */
[----:B------:R-:W1:Y:S06]  /*1f80*/  MUFU.EX2 R90, R78 ;  /* 0x0000004e005a7308 */ /* 0x000e6c0000000800 */
[----:B------:R-:W-:-:S02]  /*1f90*/  @!P4 FMUL R91, R91, 0.5 ;  /* 0x3f0000005b5bc820 */ /* 0x000fc40000400000 */
[----:B------:R-:W2:Y:S02]  /*1fa0*/  MUFU.EX2 R11, R17 ;  /* 0x00000011000b7308 */ /* 0x000ea40000000800 */
[----:B------:R-:W-:-:S06]  /*1fb0*/  @!P3 FMUL R89, R89, 0.5 ;  /* 0x3f0000005959b820 */ /* 0x000fcc0000400000 */
[----:B------:R-:W3:Y:S01]  /*1fc0*/  MUFU.EX2 R92, R89 ;  /* 0x00000059005c7308 */ /* 0x000ee20000000800 */
[----:B-1----:R-:W-:-:S04]  /*1fd0*/  @!P1 FMUL R90, R90, R90 ;  /* 0x0000005a5a5a9220 */ /* 0x002fc80000400000 */
[----:B------:R-:W-:Y:S01]  /*1fe0*/  FMUL R79, R67, R90 ;  /* 0x0000005a434f7220 */ /* 0x000fe20000400000 */
[----:B------:R-:W-:Y:S02]  /*1ff0*/  LOP3.LUT R67, R6, 0x20, RZ, 0xfc, !PT ;  /* 0x0000002006437812 */ /* 0x000fe400078efcff */
[----:B------:R-:W1:Y:S01]  /*2000*/  MUFU.EX2 R13, R91 ;  /* 0x0000005b000d7308 */ /* 0x000e620000000800 */
[----:B--2---:R-:W-:Y:S01]  /*2010*/  @!P2 FMUL R11, R11, R11 ;  /* 0x0000000b0b0ba220 */ /* 0x004fe20000400000 */
[----:B------:R-:W-:-:S03]  /*2020*/  ISETP.GT.U32.AND P0, PT, R16, R67, PT ;  /* 0x000000431000720c */ /* 0x000fc60003f04070 */
[----:B------:R-:W-:Y:S01]  /*2030*/  FMUL R11, R36, R11 ;  /* 0x0000000b240b7220 */ /* 0x000fe20000400000 */
[----:B------:R-:W-:Y:S01]  /*2040*/  FADD R36, R88, -R77 ;  /* 0x8000004d58247221 */ /* 0x000fe20000000000 */
[----:B---3--:R-:W-:-:S03]  /*2050*/  @!P3 FMUL R92, R92, R92 ;  /* 0x0000005c5c5cb220 */ /* 0x008fc60000400000 */
[----:B------:R-:W-:Y:S01]  /*2060*/  FMUL R89, R36, 1.4426950216293334961 ;  /* 0x3fb8aa3b24597820 */ /* 0x000fe20000400000 */
[----:B------:R-:W-:Y:S01]  /*2070*/  LEA R36, R67, UR4, 0x2 ;  /* 0x0000000443247c11 */ /* 0x000fe2000f8e10ff */
[----:B------:R-:W-:-:S03]  /*2080*/  FMUL R17, R37, R92 ;  /* 0x0000005c25117220 */ /* 0x000fc60000400000 */
[----:B------:R-:W-:Y:S02]  /*2090*/  FSETP.GEU.AND P1, PT, R89, -126, PT ;  /* 0xc2fc00005900780b */ /* 0x000fe40003f2e000 */
[----:B------:R-:W2:Y:S01]  /*20a0*/  LDS.64 R36, [R36] ;  /* 0x0000000024247984 */ /* 0x000ea20000000a00 */
[----:B-1----:R-:W-:-:S04]  /*20b0*/  @!P4 FMUL R13, R13, R13 ;  /* 0x0000000d0d0dc220 */ /* 0x002fc80000400000 */
[----:B------:R-:W-:-:S06]  /*20c0*/  FMUL R13, R38, R13 ;  /* 0x0000000d260d7220 */ /* 0x000fcc0000400000 */
[----:B------:R-:W-:-:S04]  /*20d0*/  @!P1 FMUL R89, R89, 0.5 ;  /* 0x3f00000059599820 */ /* 0x000fc80000400000 */
[----:B------:R-:W1:Y:S02]  /*20e0*/  MUFU.EX2 R78, R89 ;  /* 0x00000059004e7308 */ /* 0x000e640000000800 */
[----:B-1----:R-:W-:-:S04]  /*20f0*/  @!P1 FMUL R78, R78, R78 ;  /* 0x0000004e4e4e9220 */ /* 0x002fc80000400000 */
[----:B------:R-:W-:Y:S01]  /*2100*/  FMUL R78, R39, R78 ;  /* 0x0000004e274e7220 */ /* 0x000fe20000400000 */
[C-C-:B--2---:R-:W-:Y:S01]  /*2110*/  FADD R38, R86.reuse, -R36.reuse ;  /* 0x8000002456267221 */ /* 0x144fe20000000000 */
[--C-:B------:R-:W-:Y:S01]  /*2120*/  FADD R86, R86, -R37.reuse ;  /* 0x8000002556567221 */ /* 0x100fe20000000000 */
[--C-:B------:R-:W-:Y:S01]  /*2130*/  FADD R96, R102, -R36.reuse ;  /* 0x8000002466607221 */ /* 0x100fe20000000000 */
[--C-:B------:R-:W-:Y:S01]  /*2140*/  FADD R99, R105, -R36.reuse ;  /* 0x8000002469637221 */ /* 0x100fe20000000000 */
[----:B------:R-:W-:Y:S01]  /*2150*/  FMUL R39, R38, 1.4426950216293334961 ;  /* 0x3fb8aa3b26277820 */ /* 0x000fe20000400000 */
[C---:B------:R-:W-:Y:S01]  /*2160*/  FADD R38, R88.reuse, -R36 ;  /* 0x8000002458267221 */ /* 0x040fe20000000000 */
[--C-:B------:R-:W-:Y:S01]  /*2170*/  FADD R88, R88, -R37.reuse ;  /* 0x8000002558587221 */ /* 0x100fe20000000000 */
[----:B------:R-:W-:Y:S01]  /*2180*/  FMUL R90, R86, 1.4426950216293334961 ;  /* 0x3fb8aa3b565a7820 */ /* 0x000fe20000400000 */
[--C-:B------:R-:W-:Y:S01]  /*2190*/  FADD R98, R102, -R37.reuse ;  /* 0x8000002566627221 */ /* 0x100fe20000000000 */
[----:B------:R-:W-:Y:S01]  /*21a0*/  FSETP.GEU.AND P1, PT, R39, -126, PT ;  /* 0xc2fc00002700780b */ /* 0x000fe20003f2e000 */
[----:B------:R-:W-:Y:S01]  /*21b0*/  FMUL R94, R88, 1.4426950216293334961 ;  /* 0x3fb8aa3b585e7820 */ /* 0x000fe20000400000 */
[----:B------:R-:W-:Y:S01]  /*21c0*/  FMUL R92, R38, 1.4426950216293334961 ;  /* 0x3fb8aa3b265c7820 */ /* 0x000fe20000400000 */
[----:B------:R-:W-:Y:S01]  /*21d0*/  FADD R103, R105, -R37 ;  /* 0x8000002569677221 */ /* 0x000fe20000000000 */
[----:B------:R-:W-:Y:S01]  /*21e0*/  FMUL R96, R96, 1.4426950216293334961 ;  /* 0x3fb8aa3b60607820 */ /* 0x000fe20000400000 */
[----:B------:R-:W-:Y:S01]  /*21f0*/  FMUL R99, R99, 1.4426950216293334961 ;  /* 0x3fb8aa3b63637820 */ /* 0x000fe20000400000 */
[----:B------:R-:W-:Y:S01]  /*2200*/  FSETP.GEU.AND P3, PT, R94, -126, PT ;  /* 0xc2fc00005e00780b */ /* 0x000fe20003f6e000 */
[----:B------:R-:W-:Y:S01]  /*2210*/  FMUL R98, R98, 1.4426950216293334961 ;  /* 0x3fb8aa3b62627820 */ /* 0x000fe20000400000 */
[----:B------:R-:W-:Y:S01]  /*2220*/  FSETP.GEU.AND P2, PT, R92, -126, PT ;  /* 0xc2fc00005c00780b */ /* 0x000fe20003f4e000 */
[----:B------:R-:W-:-:S04]  /*2230*/  FMUL R103, R103, 1.4426950216293334961 ;  /* 0x3fb8aa3b67677820 */ /* 0x000fc80000400000 */
[----:B------:R-:W-:-:S04]  /*2240*/  @!P1 FMUL R39, R39, 0.5 ;  /* 0x3f00000027279820 */ /* 0x000fc80000400000 */
[----:B------:R-:W1:Y:S02]  /*2250*/  MUFU.EX2 R91, R39 ;  /* 0x00000027005b7308 */ /* 0x000e640000000800 */
[----:B------:R-:W-:Y:S02]  /*2260*/  @!P3 FMUL R94, R94, 0.5 ;  /* 0x3f0000005e5eb820 */ /* 0x000fe40000400000 */
[----:B------:R-:W-:-:S04]  /*2270*/  @!P2 FMUL R92, R92, 0.5 ;  /* 0x3f0000005c5ca820 */ /* 0x000fc80000400000 */
[----:B------:R2:W3:Y:S08]  /*2280*/  MUFU.EX2 R88, R94 ;  /* 0x0000005e00587308 */ /* 0x0004f00000000800 */
[----:B------:R4:W5:Y:S01]  /*2290*/  MUFU.EX2 R39, R92 ;  /* 0x0000005c00277308 */ /* 0x0009620000000800 */
[----:B-1----:R-:W-:Y:S01]  /*22a0*/  @!P1 FMUL R91, R91, R91 ;  /* 0x0000005b5b5b9220 */ /* 0x002fe20000400000 */
[----:B------:R-:W-:Y:S01]  /*22b0*/  FSETP.GEU.AND P1, PT, R90, -126, PT ;  /* 0xc2fc00005a00780b */ /* 0x000fe20003f2e000 */
[----:B--2---:R-:W-:-:S02]  /*22c0*/  FADD R94, R102, -R77 ;  /* 0x8000004d665e7221 */ /* 0x004fc40000000000 */
[----:B------:R-:W-:Y:S01]  /*22d0*/  FMUL R52, R52, R91 ;  /* 0x0000005b34347220 */ /* 0x000fe20000400000 */
[----:B------:R-:W-:Y:S01]  /*22e0*/  FADD R91, R105, -R18 ;  /* 0x80000012695b7221 */ /* 0x000fe20000000000 */
[----:B------:R-:W-:Y:S01]  /*22f0*/  FMUL R94, R94, 1.4426950216293334961 ;  /* 0x3fb8aa3b5e5e7820 */ /* 0x000fe20000400000 */
[----:B---3--:R-:W-:Y:S01]  /*2300*/  @!P3 FMUL R88, R88, R88 ;  /* 0x000000585858b220 */ /* 0x008fe20000400000 */
[C---:B----4-:R-:W-:Y:S01]  /*2310*/  FADD R92, R102.reuse, -R76 ;  /* 0x8000004c665c7221 */ /* 0x050fe20000000000 */
[----:B------:R-:W-:Y:S02]  /*2320*/  FMUL R91, R91, 1.4426950216293334961 ;  /* 0x3fb8aa3b5b5b7820 */ /* 0x000fe40000400000 */
[----:B------:R-:W-:Y:S01]  /*2330*/  FMUL R89, R55, R88 ;  /* 0x0000005837597220 */ /* 0x000fe20000400000 */
[----:B------:R-:W-:Y:S02]  /*2340*/  FADD R88, R102, -R18 ;  /* 0x8000001266587221 */ /* 0x000fe40000000000 */
[----:B------:R-:W-:Y:S01]  /*2350*/  @!P1 FMUL R90, R90, 0.5 ;  /* 0x3f0000005a5a9820 */ /* 0x000fe20000400000 */
[----:B------:R-:W-:Y:S01]  /*2360*/  LEA R18, R101, UR4, 0x2 ;  /* 0x0000000465127c11 */ /* 0x000fe2000f8e10ff */
[----:B-----5:R-:W-:Y:S01]  /*2370*/  @!P2 FMUL R39, R39, R39 ;  /* 0x000000272727a220 */ /* 0x020fe20000400000 */
[----:B------:R-:W-:Y:S01]  /*2380*/  FMUL R88, R88, 1.4426950216293334961 ;  /* 0x3fb8aa3b58587820 */ /* 0x000fe20000400000 */
[----:B------:R1:W2:Y:S01]  /*2390*/  MUFU.EX2 R38, R90 ;  /* 0x0000005a00267308 */ /* 0x0002a20000000800 */
[----:B------:R-:W-:Y:S01]  /*23a0*/  FMUL R92, R92, 1.4426950216293334961 ;  /* 0x3fb8aa3b5c5c7820 */ /* 0x000fe20000400000 */
[----:B------:R-:W-:Y:S01]  /*23b0*/  FMUL R86, R54, R39 ;  /* 0x0000002736567220 */ /* 0x000fe20000400000 */
[----:B-1----:R-:W-:-:S02]  /*23c0*/  FADD R90, R102, -R19 ;  /* 0x80000013665a7221 */ /* 0x002fc40000000000 */
[----:B------:R-:W1:Y:S02]  /*23d0*/  LDS.64 R18, [R18] ;  /* 0x0000000012127984 */ /* 0x000e640000000a00 */
[----:B------:R-:W-:Y:S01]  /*23e0*/  FMUL R90, R90, 1.4426950216293334961 ;  /* 0x3fb8aa3b5a5a7820 */ /* 0x000fe20000400000 */
[----:B------:R-:W-:Y:S01]  /*23f0*/  BAR.SYNC.DEFER_BLOCKING 0x0 ;  /* 0x0000000000007b1d */ /* 0x000fe20000010000 */
[----:B--2---:R-:W-:Y:S01]  /*2400*/  @!P1 FMUL R38, R38, R38 ;  /* 0x0000002626269220 */ /* 0x004fe20000400000 */
[----:B------:R-:W-:-:S03]  /*2410*/  FSETP.GEU.AND P1, PT, R88, -126, PT ;  /* 0xc2fc00005800780b */ /* 0x000fc60003f2e000 */
[----:B------:R-:W-:-:S10]  /*2420*/  FMUL R53, R53, R38 ;  /* 0x0000002635357220 */ /* 0x000fd40000400000 */
[----:B------:R-:W-:-:S04]  /*2430*/  @!P1 FMUL R88, R88, 0.5 ;  /* 0x3f00000058589820 */ /* 0x000fc80000400000 */
[----:B------:R2:W3:Y:S01]  /*2440*/  MUFU.EX2 R113, R88 ;  /* 0x0000005800717308 */ /* 0x0004e20000000800 */
[----:B------:R-:W-:Y:S01]  /*2450*/  STS.U16 [R107], R4 ;  /* 0x000000046b007388 */ /* 0x000fe20000000400 */
[----:B------:R-:W-:Y:S01]  /*2460*/  BAR.SYNC.DEFER_BLOCKING 0x0 ;  /* 0x0000000000007b1d */ /* 0x000fe20000010000 */
[----:B--2---:R-:W-:Y:S01]  /*2470*/  LOP3.LUT R88, R85, 0x20, R6, 0xfe, !PT ;  /* 0x0000002055587812 */ /* 0x004fe200078efe06 */
[C-C-:B-1----:R-:W-:Y:S01]  /*2480*/  FADD R100, R102.reuse, -R18.reuse ;  /* 0x8000001266647221 */ /* 0x142fe20000000000 */
[C---:B------:R-:W-:Y:S01]  /*2490*/  FADD R104, R105.reuse, -R18 ;  /* 0x8000001269687221 */ /* 0x040fe20000000000 */
[--C-:B------:R-:W-:Y:S01]  /*24a0*/  FADD R102, R102, -R19.reuse ;  /* 0x8000001366667221 */ /* 0x100fe20000000000 */
[----:B------:R-:W-:Y:S01]  /*24b0*/  FADD R105, R105, -R19 ;  /* 0x8000001369697221 */ /* 0x000fe20000000000 */
[----:B---3--:R-:W-:Y:S01]  /*24c0*/  @!P1 FMUL R113, R113, R113 ;  /* 0x0000007171719220 */ /* 0x008fe20000400000 */
[----:B------:R-:W-:Y:S01]  /*24d0*/  FSETP.GEU.AND P1, PT, R91, -126, PT ;  /* 0xc2fc00005b00780b */ /* 0x000fe20003f2e000 */
[----:B------:R-:W-:Y:S01]  /*24e0*/  FMUL R100, R100, 1.4426950216293334961 ;  /* 0x3fb8aa3b64647820 */ /* 0x000fe20000400000 */
[----:B------:R-:W-:Y:S01]  /*24f0*/  FMUL R102, R102, 1.4426950216293334961 ;  /* 0x3fb8aa3b66667820 */ /* 0x000fe20000400000 */
[----:B------:R-:W-:Y:S01]  /*2500*/  FMUL R104, R104, 1.4426950216293334961 ;  /* 0x3fb8aa3b68687820 */ /* 0x000fe20000400000 */
[----:B------:R-:W-:Y:S01]  /*2510*/  FMUL R105, R105, 1.4426950216293334961 ;  /* 0x3fb8aa3b69697820 */ /* 0x000fe20000400000 */
[----:B------:R-:W-:Y:S01]  /*2520*/  FMUL R113, R40, R113 ;  /* 0x0000007128717220 */ /* 0x000fe20000400000 */
[----:B------:R-:W1:Y:S07]  /*2530*/  LDS.64 R18, [R111] ;  /* 0x000000006f127984 */ /* 0x000e6e0000000a00 */
[----:B------:R-:W-:Y:S01]  /*2540*/  @!P1 FMUL R91, R91, 0.5 ;  /* 0x3f0000005b5b9820 */ /* 0x000fe20000400000 */
[----:B------:R-:W-:Y:S04]  /*2550*/  LDS.64 R76, [R111+0x20] ;  /* 0x000020006f4c7984 */ /* 0x000fe80000000a00 */
[----:B------:R-:W-:Y:S01]  /*2560*/  LDS.64 R54, [R111+0x40] ;  /* 0x000040006f367984 */ /* 0x000fe20000000a00 */
[C---:B-1----:R-:W-:Y:S01]  /*2570*/  PRMT R37, R18.reuse, 0x7632, R37 ;  /* 0x0000763212257816 */ /* 0x042fe20000000025 */
[----:B------:R-:W-:Y:S01]  /*2580*/  IMAD.U32 R36, R18, 0x10000, RZ ;  /* 0x0001000012247824 */ /* 0x000fe200078e00ff */
[C---:B------:R-:W-:Y:S01]  /*2590*/  PRMT R39, R19.reuse, 0x7632, R39 ;  /* 0x0000763213277816 */ /* 0x040fe20000000027 */
[----:B------:R-:W-:-:S02]  /*25a0*/  IMAD.U32 R38, R19, 0x10000, RZ ;  /* 0x0001000013267824 */ /* 0x000fc400078e00ff */
[----:B------:R1:W-:Y:S01]  /*25b0*/  LDS.64 R18, [R111+0x60] ;  /* 0x000060006f127984 */ /* 0x0003e20000000a00 */
[----:B------:R-:W-:Y:S02]  /*25c0*/  IMAD.U32 R37, R37, 0x10000, RZ ;  /* 0x0001000025257824 */ /* 0x000fe400078e00ff */
[----:B------:R-:W-:Y:S01]  /*25d0*/  IMAD.U32 R39, R39, 0x10000, RZ ;  /* 0x0001000027277824 */ /* 0x000fe200078e00ff */
[----:B------:R-:W-:Y:S06]  /*25e0*/  BAR.SYNC.DEFER_BLOCKING 0x0 ;  /* 0x0000000000007b1d */ /* 0x000fec0000010000 */
[----:B-1----:R-:W1:Y:S02]  /*25f0*/  MUFU.EX2 R111, R91 ;  /* 0x0000005b006f7308 */ /* 0x002e640000000800 */
[----:B-1----:R-:W-:Y:S01]  /*2600*/  @!P1 FMUL R111, R111, R111 ;  /* 0x0000006f6f6f9220 */ /* 0x002fe20000400000 */
[----:B------:R1:W-:Y:S01]  /*2610*/  STS.128 [R8], R36 ;  /* 0x0000002408007388 */ /* 0x0003e20000000c00 */
[----:B------:R-:W-:Y:S01]  /*2620*/  BAR.SYNC.DEFER_BLOCKING 0x0 ;  /* 0x0000000000007b1d */ /* 0x000fe20000010000 */
[----:B------:R-:W-:Y:S01]  /*2630*/  FSETP.GEU.AND P1, PT, R90, -126, PT ;  /* 0xc2fc00005a00780b */ /* 0x000fe20003f2e000 */
[----:B------:R-:W-:Y:S01]  /*2640*/  FMUL R111, R42, R111 ;  /* 0x0000006f2a6f7220 */ /* 0x000fe20000400000 */
[----:B-1----:R-:W-:-:S11]  /*2650*/  LOP3.LUT R38, R15, 0x10, R84, 0xfe, !PT ;  /* 0x000000100f267812 */ /* 0x002fd600078efe54 */
[----:B------:R-:W-:Y:S01]  /*2660*/  @!P1 FMUL R90, R90, 0.5 ;  /* 0x3f0000005a5a9820 */ /* 0x000fe20000400000 */
[----:B------:R-:W-:Y:S01]  /*2670*/  P2R R39, PR, RZ, 0x1 ;  /* 0x00000001ff277803 */ /* 0x000fe20000000000 */
[----:B------:R-:W1:Y:S04]  /*2680*/  LDS R107, [R3] ;  /* 0x00000000036b7984 */ /* 0x000e680000000800 */
[----:B------:R-:W2:Y:S01]  /*2690*/  LDS R109, [R3+0x20] ;  /* 0x00002000036d7984 */ /* 0x000ea20000000800 */
[-C--:B-1----:R-:W-:Y:S01]  /*26a0*/  FMUL R106, R20, R107.reuse ;  /* 0x0000006b146a7220 */ /* 0x082fe20000400000 */
[----:B------:R-:W-:Y:S01]  /*26b0*/  FMUL R107, R21, R107 ;  /* 0x0000006b156b7220 */ /* 0x000fe20000400000 */
[C---:B------:R-:W-:Y:S01]  /*26c0*/  PRMT R21, R76.reuse, 0x7632, R21 ;  /* 0x000076324c157816 */ /* 0x040fe20000000015 */
[----:B------:R-:W-:-:S02]  /*26d0*/  IMAD.U32 R20, R76, 0x10000, RZ ;  /* 0x000100004c147824 */ /* 0x000fc400078e00ff */
[-C--:B--2---:R-:W-:Y:S01]  /*26e0*/  FMUL R108, R22, R109.reuse ;  /* 0x0000006d166c7220 */ /* 0x084fe20000400000 */
[----:B------:R-:W-:Y:S01]  /*26f0*/  FMUL R109, R23, R109 ;  /* 0x0000006d176d7220 */ /* 0x000fe20000400000 */
[----:B------:R-:W-:Y:S01]  /*2700*/  PRMT R23, R77, 0x7632, R23 ;  /* 0x000076324d177816 */ /* 0x000fe20000000017 */
[----:B------:R-:W-:Y:S02]  /*2710*/  IMAD.U32 R21, R21, 0x10000, RZ ;  /* 0x0001000015157824 */ /* 0x000fe400078e00ff */
[----:B------:R-:W-:Y:S02]  /*2720*/  IMAD.U32 R22, R77, 0x10000, RZ ;  /* 0x000100004d167824 */ /* 0x000fe400078e00ff */
[----:B------:R-:W-:Y:S01]  /*2730*/  IMAD.U32 R23, R23, 0x10000, RZ ;  /* 0x0001000017177824 */ /* 0x000fe200078e00ff */
[----:B------:R-:W-:Y:S06]  /*2740*/  BAR.SYNC.DEFER_BLOCKING 0x0 ;  /* 0x0000000000007b1d */ /* 0x000fec0000010000 */
[----:B------:R1:W-:Y:S02]  /*2750*/  STS.128 [R8], R20 ;  /* 0x0000001408007388 */ /* 0x0003e40000000c00 */
[----:B------:R-:W-:Y:S01]  /*2760*/  BAR.SYNC.DEFER_BLOCKING 0x0 ;  /* 0x0000000000007b1d */ /* 0x000fe20000010000 */
[C---:B-1----:R-:W-:Y:S01]  /*2770*/  PRMT R21, R54.reuse, 0x7632, R21 ;  /* 0x0000763236157816 */ /* 0x042fe20000000015 */
[----:B------:R-:W-:Y:S01]  /*2780*/  IMAD.U32 R20, R54, 0x10000, RZ ;  /* 0x0001000036147824 */ /* 0x000fe200078e00ff */
[C---:B------:R-:W-:Y:S01]  /*2790*/  PRMT R23, R55.reuse, 0x7632, R23 ;  /* 0x0000763237177816 */ /* 0x040fe20000000017 */
[----:B------:R-:W-:-:S02]  /*27a0*/  IMAD.U32 R22, R55, 0x10000, RZ ;  /* 0x0001000037167824 */ /* 0x000fc400078e00ff */
[----:B------:R-:W-:Y:S02]  /*27b0*/  IMAD.U32 R21, R21, 0x10000, RZ ;  /* 0x0001000015157824 */ /* 0x000fe400078e00ff */
[----:B------:R-:W-:Y:S01]  /*27c0*/  IMAD.U32 R23, R23, 0x10000, RZ ;  /* 0x0001000017177824 */ /* 0x000fe200078e00ff */
[----:B------:R-:W1:Y:S02]  /*27d0*/  LDS R0, [R3] ;  /* 0x0000000003007984 */ /* 0x000e640000000800 */
[-C--:B-1----:R-:W-:Y:S01]  /*27e0*/  FMUL R32, R32, R0.reuse ;  /* 0x0000000020207220 */ /* 0x082fe20000400000 */
[-C--:B------:R-:W-:Y:S01]  /*27f0*/  FMUL R33, R33, R0.reuse ;  /* 0x0000000021217220 */ /* 0x080fe20000400000 */
[-C--:B------:R-:W-:Y:S01]  /*2800*/  FMUL R64, R64, R0.reuse ;  /* 0x0000000040407220 */ /* 0x080fe20000400000 */
[----:B------:R-:W-:Y:S02]  /*2810*/  FMUL R65, R65, R0 ;  /* 0x0000000041417220 */ /* 0x000fe40000400000 */
[----:B------:R-:W1:Y:S01]  /*2820*/  LDS R0, [R3+0x20] ;  /* 0x0000200003007984 */ /* 0x000e620000000800 */
[----:B------:R-:W-:Y:S06]  /*2830*/  BAR.SYNC.DEFER_BLOCKING 0x0 ;  /* 0x0000000000007b1d */ /* 0x000fec0000010000 */
[----:B------:R2:W-:Y:S01]  /*2840*/  STS.128 [R8], R20 ;  /* 0x0000001408007388 */ /* 0x0005e20000000c00 */
[-C--:B-1----:R-:W-:Y:S01]  /*2850*/  FMUL R34, R34, R0.reuse ;  /* 0x0000000022227220 */ /* 0x082fe20000400000 */
[-C--:B------:R-:W-:Y:S01]  /*2860*/  FMUL R35, R35, R0.reuse ;  /* 0x0000000023237220 */ /* 0x080fe20000400000 */
[-C--:B------:R-:W-:Y:S01]  /*2870*/  FMUL R66, R66, R0.reuse ;  /* 0x0000000042427220 */ /* 0x080fe20000400000 */
[----:B------:R-:W-:Y:S01]  /*2880*/  FMUL R79, R79, R0 ;  /* 0x000000004f4f7220 */ /* 0x000fe20000400000 */
[----:B------:R-:W-:Y:S01]  /*2890*/  BAR.SYNC.DEFER_BLOCKING 0x0 ;  /* 0x0000000000007b1d */ /* 0x000fe20000010000 */
[----:B--2---:R-:W-:-:S02]  /*28a0*/  LOP3.LUT R22, R15, 0x18, R84, 0xfe, !PT ;  /* 0x000000180f167812 */ /* 0x004fc400078efe54 */
[--C-:B------:R-:W-:Y:S02]  /*28b0*/  LOP3.LUT R23, R15, 0x8, R84.reuse, 0xfe, !PT ;  /* 0x000000080f177812 */ /* 0x100fe400078efe54 */
[----:B------:R-:W-:-:S04]  /*28c0*/  LOP3.LUT R84, R85, R15, R84, 0xfe, !PT ;  /* 0x0000000f55547212 */ /* 0x000fc800078efe54 */
[----:B------:R-:W-:Y:S01]  /*28d0*/  ISETP.GE.AND P0, PT, R84, R7, PT ;  /* 0x000000075400720c */ /* 0x000fe20003f06270 */
[----:B------:R-:W1:Y:S02]  /*28e0*/  LDS R0, [R3] ;  /* 0x0000000003007984 */ /* 0x000e640000000800 */
[-C--:B-1----:R-:W-:Y:S01]  /*28f0*/  FMUL R36, R72, R0.reuse ;  /* 0x0000000048247220 */ /* 0x082fe20000400000 */
[-C--:B------:R-:W-:Y:S01]  /*2900*/  FMUL R37, R73, R0.reuse ;  /* 0x0000000049257220 */ /* 0x080fe20000400000 */
[-C--:B------:R-:W-:Y:S01]  /*2910*/  FMUL R54, R11, R0.reuse ;  /* 0x000000000b367220 */ /* 0x080fe20000400000 */
[-C--:B------:R-:W-:Y:S01]  /*2920*/  FMUL R55, R17, R0.reuse ;  /* 0x0000000011377220 */ /* 0x080fe20000400000 */
[-C--:B------:R-:W-:Y:S01]  /*2930*/  FMUL R52, R52, R0.reuse ;  /* 0x0000000034347220 */ /* 0x080fe20000400000 */
[----:B------:R-:W-:Y:S01]  /*2940*/  FMUL R53, R53, R0 ;  /* 0x0000000035357220 */ /* 0x000fe20000400000 */
[----:B------:R-:W-:Y:S01]  /*2950*/  LOP3.LUT R11, R6, 0x21, RZ, 0xfc, !PT ;  /* 0x00000021060b7812 */ /* 0x000fe200078efcff */
[----:B------:R-:W1:Y:S01]  /*2960*/  LDS R0, [R3+0x20] ;  /* 0x0000200003007984 */ /* 0x000e620000000800 */
[----:B------:R-:W-:-:S02]  /*2970*/  P2R R73, PR, RZ, 0x1 ;  /* 0x00000001ff497803 */ /* 0x000fc40000000000 */
[----:B------:R-:W-:Y:S02]  /*2980*/  ISETP.GT.U32.AND P0, PT, R12, R11, PT ;  /* 0x0000000b0c00720c */ /* 0x000fe40003f04070 */
[----:B------:R-:W-:Y:S02]  /*2990*/  LOP3.LUT R72, R85, 0x1, R6, 0xfe, !PT ;  /* 0x0000000155487812 */ /* 0x000fe400078efe06 */
[----:B------:R-:W-:Y:S01]  /*29a0*/  P2R R67, PR, RZ, 0x1 ;  /* 0x00000001ff437803 */ /* 0x000fe20000000000 */
[----:B------:R-:W-:Y:S01]  /*29b0*/  BAR.SYNC.DEFER_BLOCKING 0x0 ;  /* 0x0000000000007b1d */ /* 0x000fe20000010000 */
[----:B------:R-:W-:Y:S01]  /*29c0*/  ISETP.GT.U32.AND P0, PT, R9, R6, PT ;  /* 0x000000060900720c */ /* 0x000fe20003f04070 */
[-C--:B-1----:R-:W-:Y:S01]  /*29d0*/  FMUL R76, R74, R0.reuse ;  /* 0x000000004a4c7220 */ /* 0x082fe20000400000 */
[-C--:B------:R-:W-:Y:S01]  /*29e0*/  FMUL R77, R75, R0.reuse ;  /* 0x000000004b4d7220 */ /* 0x080fe20000400000 */
[-C--:B------:R-:W-:Y:S01]  /*29f0*/  FMUL R110, R13, R0.reuse ;  /* 0x000000000d6e7220 */ /* 0x080fe20000400000 */
[-C--:B------:R-:W-:Y:S01]  /*2a00*/  FMUL R78, R78, R0.reuse ;  /* 0x000000004e4e7220 */ /* 0x080fe20000400000 */
[-C--:B------:R-:W-:Y:S01]  /*2a10*/  FMUL R112, R86, R0.reuse ;  /* 0x0000000056707220 */ /* 0x080fe20000400000 */
[----:B------:R-:W-:Y:S01]  /*2a20*/  FMUL R89, R89, R0 ;  /* 0x0000000059597220 */ /* 0x000fe20000400000 */
[----:B------:R-:W-:-:S02]  /*2a30*/  LOP3.LUT R0, R12, R85, RZ, 0xfc, !PT ;  /* 0x000000550c007212 */ /* 0x000fc400078efcff */
[----:B------:R-:W-:Y:S02]  /*2a40*/  LOP3.LUT R74, R6, R85, RZ, 0xfc, !PT ;  /* 0x00000055064a7212 */ /* 0x000fe400078efcff */
[----:B------:R-:W-:Y:S02]  /*2a50*/  ISETP.GE.AND P3, PT, R0, R7, PT ;  /* 0x000000070000720c */ /* 0x000fe40003f66270 */
[----:B------:R-:W1:Y:S02]  /*2a60*/  MUFU.EX2 R0, R90 ;  /* 0x0000005a00007308 */ /* 0x000e640000000800 */
[----:B------:R-:W-:Y:S02]  /*2a70*/  P2R R114, PR, RZ, 0x8 ;  /* 0x00000008ff727803 */ /* 0x000fe40000000000 */
[C---:B------:R-:W-:Y:S02]  /*2a80*/  ISETP.GT.U32.AND P3, PT, R16.reuse, R11, PT ;  /* 0x0000000b1000720c */ /* 0x040fe40003f64070 */
[----:B------:R-:W-:-:S02]  /*2a90*/  LOP3.LUT R16, R16, R85, RZ, 0xfc, !PT ;  /* 0x0000005510107212 */ /* 0x000fc400078efcff */
[----:B------:R-:W-:Y:S01]  /*2aa0*/  P2R R115, PR, RZ, 0x8 ;  /* 0x00000008ff737803 */ /* 0x000fe20000000000 */
[----:B-1----:R-:W-:Y:S01]  /*2ab0*/  @!P1 FMUL R0, R0, R0 ;  /* 0x0000000000009220 */ /* 0x002fe20000400000 */
[----:B------:R-:W-:-:S03]  /*2ac0*/  FSETP.GEU.AND P1, PT, R93, -126, PT ;  /* 0xc2fc00005d00780b */ /* 0x000fc60003f2e000 */
[----:B------:R-:W-:Y:S01]  /*2ad0*/  FMUL R41, R41, R0 ;  /* 0x0000000029297220 */ /* 0x000fe20000400000 */
[----:B------:R-:W-:-:S09]  /*2ae0*/  IMAD.SHL.U32 R0, R2, 0x10, RZ ;  /* 0x0000001002007824 */ /* 0x000fd200078e00ff */
[----:B------:R-:W-:-:S04]  /*2af0*/  @!P1 FMUL R93, R93, 0.5 ;  /* 0x3f0000005d5d9820 */ /* 0x000fc80000400000 */
[----:B------:R-:W1:Y:S02]  /*2b00*/  MUFU.EX2 R4, R93 ;  /* 0x0000005d00047308 */ /* 0x000e640000000800 */
[----:B-1----:R-:W-:Y:S01]  /*2b10*/  @!P1 FMUL R4, R4, R4 ;  /* 0x0000000404049220 */ /* 0x002fe20000400000 */
[----:B------:R-:W-:-:S03]  /*2b20*/  FSETP.GEU.AND P1, PT, R92, -126, PT ;  /* 0xc2fc00005c00780b */ /* 0x000fc60003f2e000 */
[----:B------:R-:W-:-:S10]  /*2b30*/  FMUL R43, R43, R4 ;  /* 0x000000042b2b7220 */ /* 0x000fd40000400000 */
        /* <DEDUP_REMOVED lines=11> */
[----:B------:R1:W2:Y:S02]  /*2bf0*/  MUFU.EX2 R20, R94 ;  /* 0x0000005e00147308 */ /* 0x0002a40000000800 */
[----:B-1----:R-:W-:Y:S01]  /*2c00*/  LOP3.LUT R94, R85, 0x21, R6, 0xfe, !PT ;  /* 0x00000021555e7812 */ /* 0x002fe200078efe06 */
[----:B--2---:R-:W-:Y:S01]  /*2c10*/  @!P1 FMUL R20, R20, R20 ;  /* 0x0000001414149220 */ /* 0x004fe20000400000 */
[----:B------:R-:W-:-:S03]  /*2c20*/  FSETP.GEU.AND P1, PT, R97, -126, PT ;  /* 0xc2fc00006100780b */ /* 0x000fc60003f2e000 */
[----:B------:R-:W-:-:S10]  /*2c30*/  FMUL R45, R45, R20 ;  /* 0x000000142d2d7220 */ /* 0x000fd40000400000 */
[----:B------:R-:W-:-:S04]  /*2c40*/  @!P1 FMUL R97, R97, 0.5 ;  /* 0x3f00000061619820 */ /* 0x000fc80000400000 */
[----:B------:R1:W2:Y:S02]  /*2c50*/  MUFU.EX2 R12, R97 ;  /* 0x00000061000c7308 */ /* 0x0002a40000000800 */
[----:B-1----:R-:W-:Y:S01]  /*2c60*/  P2R R97, PR, RZ, 0x1 ;  /* 0x00000001ff617803 */ /* 0x002fe20000000000 */
[----:B--2---:R-:W-:Y:S01]  /*2c70*/  @!P1 FMUL R12, R12, R12 ;  /* 0x0000000c0c0c9220 */ /* 0x004fe20000400000 */
[----:B------:R-:W-:-:S03]  /*2c80*/  FSETP.GEU.AND P1, PT, R96, -126, PT ;  /* 0xc2fc00006000780b */ /* 0x000fc60003f2e000 */
[----:B------:R-:W-:-:S10]  /*2c90*/  FMUL R47, R47, R12 ;  /* 0x0000000c2f2f7220 */ /* 0x000fd40000400000 */
[----:B------:R-:W-:-:S04]  /*2ca0*/  @!P1 FMUL R96, R96, 0.5 ;  /* 0x3f00000060609820 */ /* 0x000fc80000400000 */
[----:B------:R1:W2:Y:S02]  /*2cb0*/  MUFU.EX2 R15, R96 ;  /* 0x00000060000f7308 */ /* 0x0002a40000000800 */
[----:B-1----:R-:W-:Y:S01]  /*2cc0*/  LOP3.LUT R96, R22, R85, RZ, 0xfc, !PT ;  /* 0x0000005516607212 */ /* 0x002fe200078efcff */
[----:B--2---:R-:W-:Y:S01]  /*2cd0*/  @!P1 FMUL R15, R15, R15 ;  /* 0x0000000f0f0f9220 */ /* 0x004fe20000400000 */
        /* <DEDUP_REMOVED lines=36> */
[----:B------:R-:W-:Y:S02]  /*2f20*/  ISETP.GE.AND P1, PT, R72, R7, PT ;  /* 0x000000074800720c */ /* 0x000fe40003f26270 */
[----:B------:R-:W-:Y:S01]  /*2f30*/  LOP3.LUT R72, R6, 0x1, RZ, 0xfc, !PT ;  /* 0x0000000106487812 */ /* 0x000fe200078efcff */
[----:B------:R-:W-:Y:S01]  /*2f40*/  FMUL R63, R63, R92 ;  /* 0x0000005c3f3f7220 */ /* 0x000fe20000400000 */
[----:B------:R-:W-:Y:S02]  /*2f50*/  SEL R75, R107, RZ, !P1 ;  /* 0x000000ff6b4b7207 */ /* 0x000fe40004800000 */
[-C--:B------:R-:W-:Y:S02]  /*2f60*/  ISETP.GT.U32.AND P2, PT, R9, R72.reuse, PT ;  /* 0x000000480900720c */ /* 0x080fe40003f44070 */
[----:B------:R-:W-:-:S02]  /*2f70*/  ISETP.GT.U32.AND P0, PT, R23, R72, PT ;  /* 0x000000481700720c */ /* 0x000fc40003f04070 */
[----:B------:R-:W-:Y:S02]  /*2f80*/  SEL R75, R75, RZ, P2 ;  /* 0x000000ff4b4b7207 */ /* 0x000fe40001000000 */
[----:B------:R-:W-:Y:S02]  /*2f90*/  ISETP.GE.AND P2, PT, R74, R7, PT ;  /* 0x000000074a00720c */ /* 0x000fe40003f46270 */
[-C--:B------:R-:W-:Y:S02]  /*2fa0*/  LOP3.LUT R74, R23, R85.reuse, RZ, 0xfc, !PT ;  /* 0x00000055174a7212 */ /* 0x080fe400078efcff */
[----:B------:R-:W-:Y:S02]  /*2fb0*/  LOP3.LUT R72, R38, R85, RZ, 0xfc, !PT ;  /* 0x0000005526487212 */ /* 0x000fe400078efcff */
[----:B------:R-:W-:Y:S02]  /*2fc0*/  ISETP.GE.AND P3, PT, R74, R7, PT ;  /* 0x000000074a00720c */ /* 0x000fe40003f66270 */
[----:B------:R-:W-:-:S02]  /*2fd0*/  LOP3.LUT R9, R6, 0x11, RZ, 0xfc, !PT ;  /* 0x0000001106097812 */ /* 0x000fc400078efcff */
[----:B------:R-:W-:Y:S02]  /*2fe0*/  P2R R95, PR, RZ, 0x2 ;  /* 0x00000002ff5f7803 */ /* 0x000fe40000000000 */
[----:B------:R-:W-:Y:S02]  /*2ff0*/  ISETP.GT.U32.AND P1, PT, R23, R6, PT ;  /* 0x000000061700720c */ /* 0x000fe40003f24070 */
[----:B------:R-:W-:Y:S02]  /*3000*/  ISETP.GE.AND P4, PT, R72, R7, PT ;  /* 0x000000074800720c */ /* 0x000fe40003f86270 */
[----:B------:R-:W-:Y:S02]  /*3010*/  P2R R74, PR, RZ, 0x8 ;  /* 0x00000008ff4a7803 */ /* 0x000fe40000000000 */
[----:B------:R-:W-:Y:S02]  /*3020*/  LOP3.LUT R23, R6, 0x10, RZ, 0xfc, !PT ;  /* 0x0000001006177812 */ /* 0x000fe400078efcff */
[----:B------:R-:W-:-:S02]  /*3030*/  ISETP.GT.U32.AND P3, PT, R38, R9, PT ;  /* 0x000000092600720c */ /* 0x000fc40003f64070 */
[----:B------:R-:W-:Y:S02]  /*3040*/  P2R R93, PR, RZ, 0x10 ;  /* 0x00000010ff5d7803 */ /* 0x000fe40000000000 */
[----:B------:R-:W-:Y:S02]  /*3050*/  ISETP.GT.U32.AND P4, PT, R22, R23, PT ;  /* 0x000000171600720c */ /* 0x000fe40003f84070 */
[----:B------:R-:W-:Y:S02]  /*3060*/  P2R R23, PR, RZ, 0x8 ;  /* 0x00000008ff177803 */ /* 0x000fe40000000000 */
[----:B------:R-:W-:Y:S02]  /*3070*/  SEL R108, R108, RZ, !P2 ;  /* 0x000000ff6c6c7207 */ /* 0x000fe40005000000 */
[----:B------:R-:W-:Y:S02]  /*3080*/  P2R R98, PR, RZ, 0x10 ;  /* 0x00000010ff627803 */ /* 0x000fe40000000000 */
[----:B------:R-:W-:-:S02]  /*3090*/  ISETP.NE.AND P4, PT, R23, RZ, PT ;  /* 0x000000ff1700720c */ /* 0x000fc40003f85270 */
[----:B------:R-:W-:Y:S02]  /*30a0*/  SEL R72, R108, RZ, P1 ;  /* 0x000000ff6c487207 */ /* 0x000fe40000800000 */
[----:B------:R-:W-:Y:S02]  /*30b0*/  ISETP.NE.AND P1, PT, R95, RZ, PT ;  /* 0x000000ff5f00720c */ /* 0x000fe40003f25270 */
[----:B------:R-:W-:Y:S02]  /*30c0*/  P2R R38, PR, RZ, 0x10 ;  /* 0x00000010ff267803 */ /* 0x000fe40000000000 */
[----:B------:R-:W-:Y:S02]  /*30d0*/  ISETP.NE.AND P4, PT, R74, RZ, PT ;  /* 0x000000ff4a00720c */ /* 0x000fe40003f85270 */
[----:B------:R-:W-:Y:S02]  /*30e0*/  SEL R109, R109, RZ, !P1 ;  /* 0x000000ff6d6d7207 */ /* 0x000fe40004800000 */
[----:B------:R-:W-:-:S02]  /*30f0*/  P2R R23, PR, RZ, 0x10 ;  /* 0x00000010ff177803 */ /* 0x000fc40000000000 */
[----:B------:R-:W-:Y:S02]  /*3100*/  ISETP.GT.U32.AND P5, PT, R22, R9, PT ;  /* 0x000000091600720c */ /* 0x000fe40003fa4070 */
[----:B------:R-:W-:Y:S02]  /*3110*/  ISETP.NE.AND P4, PT, R73, RZ, PT ;  /* 0x000000ff4900720c */ /* 0x000fe40003f85270 */
[----:B------:R-:W-:Y:S02]  /*3120*/  SEL R73, R109, RZ, P0 ;  /* 0x000000ff6d497207 */ /* 0x000fe40000000000 */
[----:B------:R-:W-:Y:S02]  /*3130*/  ISETP.GE.AND P3, PT, R94, R7, PT ;  /* 0x000000075e00720c */ /* 0x000fe40003f66270 */
[----:B------:R-:W-:Y:S02]  /*3140*/  ISETP.NE.AND P0, PT, R97, RZ, PT ;  /* 0x000000ff6100720c */ /* 0x000fe40003f05270 */
[----:B------:R-:W-:-:S02]  /*3150*/  SEL R106, R106, RZ, !P2 ;  /* 0x000000ff6a6a7207 */ /* 0x000fc40005000000 */
[----:B------:R-:W-:Y:S02]  /*3160*/  P2R R22, PR, RZ, 0x20 ;  /* 0x00000020ff167803 */ /* 0x000fe40000000000 */
[----:B------:R-:W-:Y:S02]  /*3170*/  P2R R9, PR, RZ, 0x8 ;  /* 0x00000008ff097803 */ /* 0x000fe40000000000 */
[----:B------:R-:W-:Y:S02]  /*3180*/  SEL R74, R106, RZ, P0 ;  /* 0x000000ff6a4a7207 */ /* 0x000fe40000000000 */
[----:B------:R-:W-:Y:S02]  /*3190*/  ISETP.NE.AND P3, PT, R22, RZ, PT ;  /* 0x000000ff1600720c */ /* 0x000fe40003f65270 */
[----:B------:R-:W-:Y:S02]  /*31a0*/  LOP3.LUT R22, R85, 0x11, R6, 0xfe, !PT ;  /* 0x0000001155167812 */ /* 0x000fe400078efe06 */
[----:B------:R-:W-:-:S02]  /*31b0*/  SEL R74, R74, RZ, !P4 ;  /* 0x000000ff4a4a7207 */ /* 0x000fc40006000000 */
[----:B------:R-:W-:Y:S02]  /*31c0*/  SEL R75, R75, RZ, !P4 ;  /* 0x000000ff4b4b7207 */ /* 0x000fe40006000000 */
[----:B------:R-:W-:Y:S02]  /*31d0*/  ISETP.NE.AND P4, PT, R23, RZ, PT ;  /* 0x000000ff1700720c */ /* 0x000fe40003f85270 */
[----:B------:R-:W-:Y:S02]  /*31e0*/  ISETP.GE.AND P5, PT, R22, R7, PT ;  /* 0x000000071600720c */ /* 0x000fe40003fa6270 */
[----:B------:R-:W-:Y:S02]  /*31f0*/  LOP3.LUT R22, R85, 0x10, R6, 0xfe, !PT ;  /* 0x0000001055167812 */ /* 0x000fe400078efe06 */
[----:B------:R-:W-:Y:S02]  /*3200*/  SEL R72, R72, RZ, !P4 ;  /* 0x000000ff48487207 */ /* 0x000fe40006000000 */
[----:B------:R-:W-:-:S02]  /*3210*/  SEL R73, R73, RZ, !P4 ;  /* 0x000000ff49497207 */ /* 0x000fc40006000000 */
[----:B------:R-:W-:Y:S02]  /*3220*/  ISETP.NE.AND P4, PT, R38, RZ, PT ;  /* 0x000000ff2600720c */ /* 0x000fe40003f85270 */
[----:B------:R-:W-:Y:S02]  /*3230*/  SEL R65, R65, RZ, !P5 ;  /* 0x000000ff41417207 */ /* 0x000fe40006800000 */
[----:B------:R-:W-:Y:S02]  /*3240*/  ISETP.GE.AND P6, PT, R22, R7, PT ;  /* 0x000000071600720c */ /* 0x000fe40003fc6270 */
[----:B------:R-:W-:Y:S02]  /*3250*/  SEL R22, R65, RZ, P4 ;  /* 0x000000ff41167207 */ /* 0x000fe40002000000 */
[----:B------:R-:W-:Y:S02]  /*3260*/  ISETP.NE.AND P4, PT, R98, RZ, PT ;  /* 0x000000ff6200720c */ /* 0x000fe40003f85270 */
[----:B------:R-:W-:-:S02]  /*3270*/  SEL R66, R66, RZ, !P6 ;  /* 0x000000ff42427207 */ /* 0x000fc40007000000 */
[----:B------:R-:W-:Y:S02]  /*3280*/  SEL R79, R79, RZ, !P5 ;  /* 0x000000ff4f4f7207 */ /* 0x000fe40006800000 */
[----:B------:R-:W-:Y:S02]  /*3290*/  SEL R23, R66, RZ, P4 ;  /* 0x000000ff42177207 */ /* 0x000fe40002000000 */
[----:B------:R-:W-:Y:S02]  /*32a0*/  P2R R95, PR, RZ, 0x20 ;  /* 0x00000020ff5f7803 */ /* 0x000fe40000000000 */
[----:B------:R-:W-:Y:S02]  /*32b0*/  ISETP.NE.AND P4, PT, R93, RZ, PT ;  /* 0x000000ff5d00720c */ /* 0x000fe40003f85270 */
[----:B------:R-:W-:Y:S02]  /*32c0*/  ISETP.NE.AND P5, PT, R39, RZ, PT ;  /* 0x000000ff2700720c */ /* 0x000fe40003fa5270 */
[----:B------:R-:W-:-:S02]  /*32d0*/  SEL R79, R79, RZ, P3 ;  /* 0x000000ff4f4f7207 */ /* 0x000fc40001800000 */
[----:B------:R-:W-:Y:S02]  /*32e0*/  ISETP.GE.AND P3, PT, R96, R7, PT ;  /* 0x000000076000720c */ /* 0x000fe40003f66270 */
[----:B------:R-:W-:Y:S02]  /*32f0*/  SEL R34, R34, RZ, !P2 ;  /* 0x000000ff22227207 */ /* 0x000fe40005000000 */
[----:B------:R-:W-:Y:S02]  /*3300*/  SEL R35, R35, RZ, !P1 ;  /* 0x000000ff23237207 */ /* 0x000fe40004800000 */
[----:B------:R-:W-:Y:S02]  /*3310*/  P2R R93, PR, RZ, 0x20 ;  /* 0x00000020ff5d7803 */ /* 0x000fe40000000000 */
[----:B------:R-:W-:Y:S02]  /*3320*/  SEL R39, R22, RZ, !P4 ;  /* 0x000000ff16277207 */ /* 0x000fe40006000000 */
[----:B------:R-:W-:-:S02]  /*3330*/  ISETP.NE.AND P5, PT, R67, RZ, PT ;  /* 0x000000ff4300720c */ /* 0x000fc40003fa5270 */
[----:B------:R-:W-:Y:S02]  /*3340*/  SEL R22, R23, RZ, !P3 ;  /* 0x000000ff17167207 */ /* 0x000fe40005800000 */
[----:B------:R-:W-:Y:S01]  /*3350*/  SEL R66, R34, RZ, !P3 ;  /* 0x000000ff22427207 */ /* 0x000fe20005800000 */
[----:B------:R-:W-:Y:S01]  /*3360*/  IMAD.U32 R34, R19, 0x10000, RZ ;  /* 0x0001000013227824 */ /* 0x000fe200078e00ff */
[----:B------:R-:W-:Y:S02]  /*3370*/  SEL R67, R35, RZ, !P3 ;  /* 0x000000ff23437207 */ /* 0x000fe40005800000 */
[----:B------:R-:W-:Y:S02]  /*3380*/  SEL R23, R79, RZ, !P3 ;  /* 0x000000ff4f177207 */ /* 0x000fe40005800000 */
[----:B------:R-:W-:Y:S02]  /*3390*/  ISETP.NE.AND P3, PT, R9, RZ, PT ;  /* 0x000000ff0900720c */ /* 0x000fe40003f65270 */
[----:B------:R-:W-:-:S02]  /*33a0*/  SEL R64, R64, RZ, !P6 ;  /* 0x000000ff40407207 */ /* 0x000fc40007000000 */
[----:B------:R-:W-:Y:S02]  /*33b0*/  SEL R53, R53, RZ, !P3 ;  /* 0x000000ff35357207 */ /* 0x000fe40005800000 */
[----:B------:R-:W-:Y:S02]  /*33c0*/  SEL R89, R89, RZ, !P3 ;  /* 0x000000ff59597207 */ /* 0x000fe40005800000 */
[----:B------:R-:W-:Y:S02]  /*33d0*/  ISETP.NE.AND P3, PT, R115, RZ, PT ;  /* 0x000000ff7300720c */ /* 0x000fe40003f65270 */
[----:B------:R-:W-:Y:S02]  /*33e0*/  SEL R32, R32, RZ, !P2 ;  /* 0x000000ff20207207 */ /* 0x000fe40005000000 */
[----:B------:R-:W-:Y:S02]  /*33f0*/  SEL R33, R33, RZ, !P1 ;  /* 0x000000ff21217207 */ /* 0x000fe40004800000 */
[----:B------:R-:W-:-:S02]  /*3400*/  SEL R38, R64, RZ, P0 ;  /* 0x000000ff40267207 */ /* 0x000fc40000000000 */
[----:B------:R-:W-:Y:S02]  /*3410*/  SEL R89, R89, RZ, P3 ;  /* 0x000000ff59597207 */ /* 0x000fe40001800000 */
[----:B------:R-:W-:Y:S02]  /*3420*/  SEL R64, R32, RZ, !P4 ;  /* 0x000000ff20407207 */ /* 0x000fe40006000000 */
[----:B------:R-:W-:Y:S02]  /*3430*/  SEL R65, R33, RZ, !P4 ;  /* 0x000000ff21417207 */ /* 0x000fe40006000000 */
[----:B------:R-:W-:Y:S02]  /*3440*/  ISETP.NE.AND P3, PT, R114, RZ, PT ;  /* 0x000000ff7200720c */ /* 0x000fe40003f65270 */
[----:B------:R-:W-:Y:S02]  /*3450*/  SEL R37, R37, RZ, !P1 ;  /* 0x000000ff25257207 */ /* 0x000fe40004800000 */
[----:B------:R-:W-:-:S02]  /*3460*/  SEL R32, R53, RZ, P5 ;  /* 0x000000ff35207207 */ /* 0x000fc40002800000 */
[----:B------:R-:W-:Y:S02]  /*3470*/  PRMT R33, R18, 0x7632, R33 ;  /* 0x0000763212217816 */ /* 0x000fe40000000021 */
[----:B------:R-:W-:Y:S02]  /*3480*/  PRMT R35, R19, 0x7632, R35 ;  /* 0x0000763213237816 */ /* 0x000fe40000000023 */
[----:B------:R-:W-:Y:S01]  /*3490*/  SEL R53, R37, RZ, !P3 ;  /* 0x000000ff25357207 */ /* 0x000fe20005800000 */
[----:B------:R-:W-:Y:S01]  /*34a0*/  IMAD.U32 R33, R33, 0x10000, RZ ;  /* 0x0001000021217824 */ /* 0x000fe200078e00ff */
[----:B------:R-:W-:Y:S01]  /*34b0*/  SEL R37, R32, RZ, !P3 ;  /* 0x000000ff20257207 */ /* 0x000fe20005800000 */
[----:B------:R-:W-:Y:S01]  /*34c0*/  IMAD.U32 R32, R18, 0x10000, RZ ;  /* 0x0001000012207824 */ /* 0x000fe200078e00ff */
[----:B------:R-:W-:Y:S01]  /*34d0*/  SEL R38, R38, RZ, !P4 ;  /* 0x000000ff26267207 */ /* 0x000fe20006000000 */
[----:B------:R-:W-:Y:S01]  /*34e0*/  IMAD.U32 R35, R35, 0x10000, RZ ;  /* 0x0001000023237824 */ /* 0x000fe200078e00ff */
[----:B------:R-:W-:-:S02]  /*34f0*/  ISETP.GE.AND P4, PT, R88, R7, PT ;  /* 0x000000075800720c */ /* 0x000fc40003f86270 */
[----:B------:R-:W-:Y:S02]  /*3500*/  ISETP.NE.AND P5, PT, R93, RZ, PT ;  /* 0x000000ff5d00720c */ /* 0x000fe40003fa5270 */
[----:B------:R-:W-:Y:S01]  /*3510*/  STS.128 [R8], R32 ;  /* 0x0000002008007388 */ /* 0x000fe20000000c00 */
[----:B------:R-:W-:Y:S02]  /*3520*/  SEL R112, R112, RZ, !P4 ;  /* 0x000000ff70707207 */ /* 0x000fe40006000000 */
[----:B------:R-:W-:Y:S01]  /*3530*/  SEL R52, R52, RZ, !P4 ;  /* 0x000000ff34347207 */ /* 0x000fe20006000000 */
[----:B------:R-:W-:Y:S01]  /*3540*/  BAR.SYNC.DEFER_BLOCKING 0x0 ;  /* 0x0000000000007b1d */ /* 0x000fe20000010000 */
[----:B------:R-:W-:Y:S02]  /*3550*/  SEL R88, R112, RZ, P5 ;  /* 0x000000ff70587207 */ /* 0x000fe40002800000 */
[----:B------:R-:W-:Y:S02]  /*3560*/  ISETP.NE.AND P5, PT, R95, RZ, PT ;  /* 0x000000ff5f00720c */ /* 0x000fe40003fa5270 */
[----:B------:R-:W-:-:S02]  /*3570*/  SEL R36, R36, RZ, !P2 ;  /* 0x000000ff24247207 */ /* 0x000fc40005000000 */
[----:B------:R-:W-:Y:S02]  /*3580*/  SEL R54, R54, RZ, !P6 ;  /* 0x000000ff36367207 */ /* 0x000fe40007000000 */
[----:B------:R-:W-:Y:S02]  /*3590*/  SEL R55, R55, RZ, !P5 ;  /* 0x000000ff37377207 */ /* 0x000fe40006800000 */
[----:B------:R-:W-:Y:S02]  /*35a0*/  SEL R9, R52, RZ, P0 ;  /* 0x000000ff34097207 */ /* 0x000fe40000000000 */
[----:B------:R-:W-:Y:S02]  /*35b0*/  SEL R52, R36, RZ, !P3 ;  /* 0x000000ff24347207 */ /* 0x000fe40005800000 */
[----:B------:R-:W-:Y:S02]  /*35c0*/  SEL R54, R54, RZ, !P3 ;  /* 0x000000ff36367207 */ /* 0x000fe40005800000 */
[----:B------:R-:W-:-:S02]  /*35d0*/  SEL R55, R55, RZ, !P3 ;  /* 0x000000ff37377207 */ /* 0x000fc40005800000 */
[----:B------:R-:W-:Y:S02]  /*35e0*/  SEL R36, R9, RZ, !P3 ;  /* 0x000000ff09247207 */ /* 0x000fe40005800000 */
[----:B------:R-:W-:Y:S02]  /*35f0*/  ISETP.GE.AND P3, PT, R16, R7, PT ;  /* 0x000000071000720c */ /* 0x000fe40003f66270 */
[----:B------:R-:W-:Y:S01]  /*3600*/  SEL R76, R76, RZ, !P2 ;  /* 0x000000ff4c4c7207 */ /* 0x000fe20005000000 */
[----:B------:R-:W1:Y:S01]  /*3610*/  LDS R40, [R3] ;  /* 0x0000000003287984 */ /* 0x000e620000000800 */
[----:B------:R-:W-:Y:S02]  /*3620*/  SEL R77, R77, RZ, !P1 ;  /* 0x000000ff4d4d7207 */ /* 0x000fe40004800000 */
[----:B------:R-:W-:Y:S01]  /*3630*/  SEL R110, R110, RZ, !P6 ;  /* 0x000000ff6e6e7207 */ /* 0x000fe20007000000 */
[----:B------:R2:W3:Y:S01]  /*3640*/  LDS R18, [R3+0x20] ;  /* 0x0000200003127984 */ /* 0x0004e20000000800 */
[----:B------:R-:W-:-:S02]  /*3650*/  SEL R79, R78, RZ, !P5 ;  /* 0x000000ff4e4f7207 */ /* 0x000fc40006800000 */
[----:B------:R-:W-:Y:S02]  /*3660*/  SEL R76, R76, RZ, !P3 ;  /* 0x000000ff4c4c7207 */ /* 0x000fe40005800000 */
[----:B------:R-:W-:Y:S02]  /*3670*/  SEL R77, R77, RZ, !P3 ;  /* 0x000000ff4d4d7207 */ /* 0x000fe40005800000 */
[----:B------:R-:W-:Y:S02]  /*3680*/  SEL R78, R110, RZ, !P3 ;  /* 0x000000ff6e4e7207 */ /* 0x000fe40005800000 */
[----:B--2---:R-:W-:Y:S02]  /*3690*/  LOP3.LUT R3, R0, 0x1c0, RZ, 0xc0, !PT ;  /* 0x000001c000037812 */ /* 0x004fe400078ec0ff */
[----:B------:R-:W-:Y:S02]  /*36a0*/  SEL R79, R79, RZ, !P3 ;  /* 0x000000ff4f4f7207 */ /* 0x000fe40005800000 */
[----:B------:R-:W-:-:S02]  /*36b0*/  LOP3.LUT R0, R3, 0x200, RZ, 0xfc, !PT ;  /* 0x0000020003007812 */ /* 0x000fc400078efcff */
[----:B------:R-:W-:Y:S02]  /*36c0*/  LEA.HI R25, R3, UR4, RZ, 0x1e ;  /* 0x0000000403197c11 */ /* 0x000fe4000f8ff0ff */
[----:B------:R-:W-:Y:S02]  /*36d0*/  LOP3.LUT R4, R6, R3, RZ, 0xfc, !PT ;  /* 0x0000000306047212 */ /* 0x000fe400078efcff */
[----:B------:R-:W-:Y:S02]  /*36e0*/  LEA.HI R27, R0, UR4, RZ, 0x1e ;  /* 0x00000004001b7c11 */ /* 0x000fe4000f8ff0ff */
[----:B------:R-:W-:Y:S01]  /*36f0*/  LOP3.LUT R3, R6, 0x31, RZ, 0xfc, !PT ;  /* 0x0000003106037812 */ /* 0x000fe200078efcff */
[----:B------:R-:W-:Y:S01]  /*3700*/  IMAD R0, R4, 0x4, R25 ;  /* 0x0000000404007824 */ /* 0x000fe200078e0219 */
[----:B------:R-:W-:Y:S01]  /*3710*/  BAR.SYNC.DEFER_BLOCKING 0x0 ;  /* 0x0000000000007b1d */ /* 0x000fe20000010000 */
[----:B------:R-:W-:Y:S02]  /*3720*/  SEL R88, R88, RZ, !P3 ;  /* 0x000000ff58587207 */ /* 0x000fe40005800000 */
[----:B------:R-:W-:-:S02]  /*3730*/  SEL R89, R89, RZ, !P3 ;  /* 0x000000ff59597207 */ /* 0x000fc40005800000 */
[-C--:B------:R-:W-:Y:S01]  /*3740*/  ISETP.GT.U32.AND P3, PT, R14, R3.reuse, PT ;  /* 0x000000030e00720c */ /* 0x080fe20003f64070 */
[-C--:B-1----:R-:W-:Y:S01]  /*3750*/  FMUL R16, R113, R40.reuse ;  /* 0x0000002871107220 */ /* 0x082fe20000400000 */
[-C--:B------:R-:W-:Y:S01]  /*3760*/  FMUL R15, R15, R40.reuse ;  /* 0x000000280f0f7220 */ /* 0x080fe20000400000 */
[-C--:B------:R-:W-:Y:S01]  /*3770*/  FMUL R11, R11, R40.reuse ;  /* 0x000000280b0b7220 */ /* 0x080fe20000400000 */
[----:B------:R-:W-:Y:S01]  /*3780*/  FMUL R8, R41, R40 ;  /* 0x0000002829087220 */ /* 0x000fe20000400000 */
[-C--:B---3--:R-:W-:Y:S01]  /*3790*/  FMUL R9, R111, R18.reuse ;  /* 0x000000126f097220 */ /* 0x088fe20000400000 */
[----:B------:R-:W-:Y:S01]  /*37a0*/  SEL R16, R16, RZ, !P2 ;  /* 0x000000ff10107207 */ /* 0x000fe20005000000 */
[-C--:B------:R-:W-:Y:S01]  /*37b0*/  FMUL R17, R17, R18.reuse ;  /* 0x0000001211117220 */ /* 0x080fe20000400000 */
[----:B------:R-:W-:Y:S01]  /*37c0*/  SEL R80, R15, RZ, !P4 ;  /* 0x000000ff0f507207 */ /* 0x000fe20006000000 */
[----:B------:R-:W-:Y:S01]  /*37d0*/  FMUL R19, R43, R18 ;  /* 0x000000122b137220 */ /* 0x000fe20000400000 */
[----:B------:R-:W-:Y:S01]  /*37e0*/  SEL R9, R9, RZ, !P2 ;  /* 0x000000ff09097207 */ /* 0x000fe20005000000 */
[----:B------:R-:W-:Y:S01]  /*37f0*/  FMUL R45, R45, R40 ;  /* 0x000000282d2d7220 */ /* 0x000fe20000400000 */
[----:B------:R-:W-:Y:S01]  /*3800*/  ISETP.GT.U32.AND P2, PT, R10, R3, PT ;  /* 0x000000030a00720c */ /* 0x000fe20003f44070 */
[----:B------:R-:W-:Y:S01]  /*3810*/  IMAD R3, R4, 0x4, R27 ;  /* 0x0000000404037824 */ /* 0x000fe200078e021b */
[----:B------:R-:W-:Y:S01]  /*3820*/  LOP3.LUT R4, R85, 0x31, R6, 0xfe, !PT ;  /* 0x0000003155047812 */ /* 0x000fe200078efe06 */
[----:B------:R-:W-:Y:S01]  /*3830*/  STS.64 [R0], R74 ;  /* 0x0000004a00007388 */ /* 0x000fe20000000a00 */
[----:B------:R-:W-:Y:S01]  /*3840*/  SEL R81, R17, RZ, !P4 ;  /* 0x000000ff11517207 */ /* 0x000fe20006000000 */
[-C--:B------:R-:W-:Y:S01]  /*3850*/  FMUL R47, R47, R18.reuse ;  /* 0x000000122f2f7220 */ /* 0x080fe20000400000 */
[----:B------:R-:W-:Y:S01]  /*3860*/  ISETP.GE.AND P4, PT, R4, R7, PT ;  /* 0x000000070400720c */ /* 0x000fe20003f86270 */
[----:B------:R1:W-:Y:S01]  /*3870*/  STS.64 [R3+0x800], R72 ;  /* 0x0008004803007388 */ /* 0x0003e20000000a00 */
[----:B------:R-:W-:Y:S01]  /*3880*/  SHF.R.U32.HI R4, RZ, 0x4, R2 ;  /* 0x00000004ff047819 */ /* 0x000fe20000011602 */
[----:B------:R-:W-:Y:S01]  /*3890*/  FMUL R13, R13, R18 ;  /* 0x000000120d0d7220 */ /* 0x000fe20000400000 */
[----:B------:R-:W-:Y:S01]  /*38a0*/  SEL R68, R11, RZ, !P6 ;  /* 0x000000ff0b447207 */ /* 0x000fe20007000000 */
[----:B------:R-:W-:Y:S01]  /*38b0*/  STS.64 [R0+0x40], RZ ;  /* 0x000040ff00007388 */ /* 0x000fe20000000a00 */
[----:B------:R-:W-:Y:S01]  /*38c0*/  SGXT.U32 R4, R4, 0x2 ;  /* 0x000000020404781a */ /* 0x000fe20000000000 */
[-C--:B------:R-:W-:Y:S01]  /*38d0*/  FMUL R49, R49, R40.reuse ;  /* 0x0000002831317220 */ /* 0x080fe20000400000 */
[----:B------:R-:W-:Y:S01]  /*38e0*/  LOP3.LUT R6, R85, 0x30, R6, 0xfe, !PT ;  /* 0x0000003055067812 */ /* 0x000fe200078efe06 */
[----:B------:R-:W-:Y:S01]  /*38f0*/  STS.64 [R3+0x840], RZ ;  /* 0x000840ff03007388 */ /* 0x000fe20000000a00 */
[----:B------:R-:W-:Y:S01]  /*3900*/  SEL R8, R8, RZ, !P1 ;  /* 0x000000ff08087207 */ /* 0x000fe20004800000 */
[-C--:B------:R-:W-:Y:S01]  /*3910*/  FMUL R21, R21, R40.reuse ;  /* 0x0000002815157220 */ /* 0x080fe20000400000 */
[----:B------:R-:W-:Y:S01]  /*3920*/  SEL R19, R19, RZ, !P1 ;  /* 0x000000ff13137207 */ /* 0x000fe20004800000 */
[----:B------:R-:W-:Y:S01]  /*3930*/  STS.64 [R0+0x80], RZ ;  /* 0x000080ff00007388 */ /* 0x000fe20000000a00 */
[----:B------:R-:W-:Y:S01]  /*3940*/  LOP3.LUT R11, R84, 0xfc, RZ, 0xc0, !PT ;  /* 0x000000fc540b7812 */ /* 0x000fe200078ec0ff */
[----:B------:R-:W-:Y:S01]  /*3950*/  FMUL R40, R61, R40 ;  /* 0x000000283d287220 */ /* 0x000fe20000400000 */
[----:B------:R-:W-:Y:S01]  /*3960*/  ISETP.GT.U32.AND P1, PT, R14, R101, PT ;  /* 0x000000650e00720c */ /* 0x000fe20003f24070 */
[----:B------:R-:W-:Y:S01]  /*3970*/  STS.64 [R3+0x880], RZ ;  /* 0x000880ff03007388 */ /* 0x000fe20000000a00 */
[----:B------:R-:W-:Y:S01]  /*3980*/  SEL R70, R45, RZ, !P5 ;  /* 0x000000ff2d467207 */ /* 0x000fe20006800000 */
[-C--:B------:R-:W-:Y:S01]  /*3990*/  FMUL R51, R51, R18.reuse ;  /* 0x0000001233337220 */ /* 0x080fe20000400000 */
[----:B------:R-:W-:Y:S01]  /*39a0*/  SEL R71, R47, RZ, !P5 ;  /* 0x000000ff2f477207 */ /* 0x000fe20006800000 */
[----:B------:R-:W-:Y:S01]  /*39b0*/  STS.64 [R0+0xc0], RZ ;  /* 0x0000c0ff00007388 */ /* 0x000fe20000000a00 */
[-C--:B------:R-:W-:Y:S01]  /*39c0*/  LOP3.LUT R4, R4, R85.reuse, RZ, 0xfc, !PT ;  /* 0x0000005504047212 */ /* 0x080fe200078efcff */
[-C--:B------:R-:W-:Y:S01]  /*39d0*/  FMUL R91, R91, R18.reuse ;  /* 0x000000125b5b7220 */ /* 0x080fe20000400000 */
[-C--:B------:R-:W-:Y:S01]  /*39e0*/  LOP3.LUT R14, R14, R85.reuse, RZ, 0xfc, !PT ;  /* 0x000000550e0e7212 */ /* 0x080fe200078efcff */
[----:B------:R-:W-:Y:S01]  /*39f0*/  STS.64 [R3+0x8c0], RZ ;  /* 0x0008c0ff03007388 */ /* 0x000fe20000000a00 */
[----:B------:R-:W-:Y:S01]  /*3a00*/  LOP3.LUT R10, R10, R85, RZ, 0xfc, !PT ;  /* 0x000000550a0a7212 */ /* 0x000fe200078efcff */
[----:B------:R-:W-:Y:S01]  /*3a10*/  FMUL R63, R63, R18 ;  /* 0x000000123f3f7220 */ /* 0x000fe20000400000 */
[----:B------:R-:W-:Y:S01]  /*3a20*/  BAR.SYNC.DEFER_BLOCKING 0x0 ;  /* 0x0000000000007b1d */ /* 0x000fe20000010000 */
[----:B------:R-:W-:-:S02]  /*3a30*/  ISETP.GE.AND P5, PT, R6, R7, PT ;  /* 0x000000070600720c */ /* 0x000fc40003fa6270 */
[----:B------:R-:W-:Y:S02]  /*3a40*/  LEA.HI R85, R2, R85, RZ, 0x1c ;  /* 0x0000005502557211 */ /* 0x000fe400078fe0ff */
[----:B------:R-:W-:Y:S02]  /*3a50*/  SEL R69, R13, RZ, !P6 ;  /* 0x000000ff0d457207 */ /* 0x000fe40007000000 */
[----:B------:R-:W-:Y:S01]  /*3a60*/  LOP3.LUT R6, R11, 0x100, RZ, 0xfc, !PT ;  /* 0x000001000b067812 */ /* 0x000fe200078efcff */
[----:B------:R-:W-:Y:S01]  /*3a70*/  VIADD R85, R85, 0x3c ;  /* 0x0000003c55557836 */ /* 0x000fe20000000000 */
[----:B------:R-:W-:Y:S02]  /*3a80*/  SHF.R.U32.HI R2, RZ, 0x2, R2 ;  /* 0x00000002ff027819 */ /* 0x000fe40000011602 */
[C---:B------:R-:W-:Y:S02]  /*3a90*/  LOP3.LUT R12, R11.reuse, 0x200, RZ, 0xfc, !PT ;  /* 0x000002000b0c7812 */ /* 0x040fe400078efcff */
[----:B------:R-:W-:-:S02]  /*3aa0*/  LOP3.LUT R13, R11, 0x300, RZ, 0xfc, !PT ;  /* 0x000003000b0d7812 */ /* 0x000fc400078efcff */
[----:B------:R-:W-:Y:S02]  /*3ab0*/  SHF.R.U32.HI R6, RZ, 0x2, R6 ;  /* 0x00000002ff067819 */ /* 0x000fe40000011606 */
[----:B------:R-:W-:Y:S02]  /*3ac0*/  LOP3.LUT R2, R2, 0xc, RZ, 0xc0, !PT ;  /* 0x0000000c02027812 */ /* 0x000fe400078ec0ff */
[----:B------:R-:W-:Y:S02]  /*3ad0*/  SHF.R.U32.HI R12, RZ, 0x2, R12 ;  /* 0x00000002ff0c7819 */ /* 0x000fe4000001160c */
[----:B------:R-:W-:Y:S02]  /*3ae0*/  SHF.R.U32.HI R13, RZ, 0x2, R13 ;  /* 0x00000002ff0d7819 */ /* 0x000fe4000001160d */
[----:B------:R-:W-:Y:S02]  /*3af0*/  LOP3.LUT R6, R6, 0x70, RZ, 0xc0, !PT ;  /* 0x0000007006067812 */ /* 0x000fe400078ec0ff */
[----:B------:R-:W-:-:S02]  /*3b00*/  LEA R2, R2, UR4, 0x2 ;  /* 0x0000000402027c11 */ /* 0x000fc4000f8e10ff */
[----:B------:R-:W-:Y:S01]  /*3b10*/  LOP3.LUT R12, R12, 0xb0, RZ, 0xc0, !PT ;  /* 0x000000b00c0c7812 */ /* 0x000fe200078ec0ff */
[----:B------:R-:W-:Y:S01]  /*3b20*/  VIADD R6, R6, UR4 ;  /* 0x0000000406067c36 */ /* 0x000fe20008000000 */
[----:B------:R-:W-:Y:S01]  /*3b30*/  LOP3.LUT R13, R13, 0xf0, RZ, 0xc0, !PT ;  /* 0x000000f00d0d7812 */ /* 0x000fe200078ec0ff */
[----:B------:R-:W-:Y:S01]  /*3b40*/  IMAD R61, R11, 0x4, R2 ;  /* 0x000000040b3d7824 */ /* 0x000fe200078e0202 */
[-C--:B------:R-:W-:Y:S01]  /*3b50*/  ISETP.GE.AND P6, PT, R94, R7.reuse, PT ;  /* 0x000000075e00720c */ /* 0x080fe20003fc6270 */
[----:B------:R-:W-:Y:S01]  /*3b60*/  VIADD R12, R12, UR4 ;  /* 0x000000040c0c7c36 */ /* 0x000fe20008000000 */
[----:B------:R-:W-:Y:S01]  /*3b70*/  SEL R40, R40, RZ, !P4 ;  /* 0x000000ff28287207 */ /* 0x000fe20006000000 */
[----:B------:R-:W-:Y:S01]  /*3b80*/  VIADD R2, R13, UR4 ;  /* 0x000000040d027c36 */ /* 0x000fe20008000000 */
[----:B------:R-:W-:Y:S01]  /*3b90*/  SEL R82, R49, RZ, !P6 ;  /* 0x000000ff31527207 */ /* 0x000fe20007000000 */
[----:B------:R-:W-:Y:S01]  /*3ba0*/  IMAD R60, R11, 0x4, R6 ;  /* 0x000000040b3c7824 */ /* 0x000fe200078e0206 */
[----:B------:R-:W-:Y:S01]  /*3bb0*/  SEL R83, R51, RZ, !P6 ;  /* 0x000000ff33537207 */ /* 0x000fe20007000000 */
[C---:B------:R-:W-:Y:S01]  /*3bc0*/  IMAD R6, R11.reuse, 0x4, R12 ;  /* 0x000000040b067824 */ /* 0x040fe200078e020c */
[----:B------:R-:W-:Y:S01]  /*3bd0*/  ISETP.GE.AND P6, PT, R14, R7, PT ;  /* 0x000000070e00720c */ /* 0x000fe20003fc6270 */
[----:B------:R-:W-:Y:S01]  /*3be0*/  IMAD R2, R11, 0x4, R2 ;  /* 0x000000040b027824 */ /* 0x000fe200078e0202 */
[----:B------:R-:W2:Y:S01]  /*3bf0*/  LDS.128 R12, [R61] ;  /* 0x000000003d0c7984 */ /* 0x000ea20000000c00 */
[----:B------:R-:W-:-:S02]  /*3c00*/  SEL R62, R40, RZ, P2 ;  /* 0x000000ff283e7207 */ /* 0x000fc40001000000 */
[----:B------:R-:W-:Y:S01]  /*3c10*/  SEL R21, R21, RZ, !P5 ;  /* 0x000000ff15157207 */ /* 0x000fe20006800000 */
[----:B------:R-:W3:Y:S01]  /*3c20*/  LDS.128 R24, [R60+0x400] ;  /* 0x000400003c187984 */ /* 0x000ee20000000c00 */
[----:B------:R-:W-:Y:S02]  /*3c30*/  ISETP.GE.AND P2, PT, R10, R7, PT ;  /* 0x000000070a00720c */ /* 0x000fe40003f46270 */
[----:B------:R-:W-:Y:S01]  /*3c40*/  SEL R86, R21, RZ, P0 ;  /* 0x000000ff15567207 */ /* 0x000fe20000000000 */
[----:B------:R-:W4:Y:S01]  /*3c50*/  LDS.128 R28, [R6+0x800] ;  /* 0x00080000061c7984 */ /* 0x000f220000000c00 */
[----:B-1----:R-:W-:Y:S02]  /*3c60*/  SEL R72, R9, RZ, !P6 ;  /* 0x000000ff09487207 */ /* 0x002fe40007000000 */
[----:B------:R-:W-:Y:S01]  /*3c70*/  SEL R73, R19, RZ, !P6 ;  /* 0x000000ff13497207 */ /* 0x000fe20007000000 */
[----:B------:R-:W1:Y:S01]  /*3c80*/  LDS.128 R32, [R2+0xc00] ;  /* 0x000c000002207984 */ /* 0x000e620000000c00 */
[----:B------:R-:W-:-:S02]  /*3c90*/  SEL R91, R91, RZ, !P5 ;  /* 0x000000ff5b5b7207 */ /* 0x000fc40006800000 */
[----:B------:R-:W-:Y:S01]  /*3ca0*/  SEL R63, R63, RZ, !P4 ;  /* 0x000000ff3f3f7207 */ /* 0x000fe20006000000 */
[----:B------:R-:W-:Y:S01]  /*3cb0*/  BAR.SYNC.DEFER_BLOCKING 0x0 ;  /* 0x0000000000007b1d */ /* 0x000fe20000010000 */
[----:B------:R-:W-:Y:S02]  /*3cc0*/  SEL R71, R71, RZ, !P6 ;  /* 0x000000ff47477207 */ /* 0x000fe40007000000 */
[----:B------:R-:W-:Y:S02]  /*3cd0*/  SEL R91, R91, RZ, P1 ;  /* 0x000000ff5b5b7207 */ /* 0x000fe40000800000 */
[----:B------:R-:W-:Y:S02]  /*3ce0*/  SEL R63, R63, RZ, P3 ;  /* 0x000000ff3f3f7207 */ /* 0x000fe40001800000 */
[----:B------:R-:W-:Y:S02]  /*3cf0*/  SEL R74, R80, RZ, !P2 ;  /* 0x000000ff504a7207 */ /* 0x000fe40005000000 */
[----:B------:R-:W-:-:S02]  /*3d00*/  SEL R75, R82, RZ, !P2 ;  /* 0x000000ff524b7207 */ /* 0x000fc40005000000 */
[----:B------:R-:W-:Y:S02]  /*3d10*/  ISETP.NE.AND P0, PT, R87, RZ, PT ;  /* 0x000000ff5700720c */ /* 0x000fe40003f05270 */
[----:B------:R-:W-:Y:S02]  /*3d20*/  SEL R82, R81, RZ, !P6 ;  /* 0x000000ff51527207 */ /* 0x000fe40007000000 */
[----:B------:R-:W-:Y:S02]  /*3d30*/  SEL R83, R83, RZ, !P6 ;  /* 0x000000ff53537207 */ /* 0x000fe40007000000 */
[----:B------:R-:W-:Y:S02]  /*3d40*/  SEL R86, R86, RZ, !P2 ;  /* 0x000000ff56567207 */ /* 0x000fe40005000000 */
[----:B------:R-:W-:Y:S02]  /*3d50*/  SEL R87, R62, RZ, !P2 ;  /* 0x000000ff3e577207 */ /* 0x000fe40005000000 */
[----:B------:R-:W-:Y:S01]  /*3d60*/  ISETP.LT.AND P5, PT, R4, R7, P0 ;  /* 0x000000070400720c */ /* 0x000fe200007a1270 */
[----:B------:R5:W-:Y:S04]  /*3d70*/  STS.64 [R0], R64 ;  /* 0x0000004000007388 */ /* 0x000be80000000a00 */
[----:B------:R1:W-:Y:S04]  /*3d80*/  STS.64 [R3+0x800], R66 ;  /* 0x0008004203007388 */ /* 0x0003e80000000a00 */
[----:B------:R-:W-:Y:S04]  /*3d90*/  STS.64 [R0+0x40], R38 ;  /* 0x0000402600007388 */ /* 0x000fe80000000a00 */
[----:B------:R-:W-:Y:S01]  /*3da0*/  STS.64 [R3+0x840], R22 ;  /* 0x0008401603007388 */ /* 0x000fe20000000a00 */
[----:B-----5:R-:W5:Y:S03]  /*3db0*/  LDC.64 R64, c[0x0][0x228] ;  /* 0x00008a00ff407b82 */ /* 0x020f660000000a00 */
[----:B------:R-:W-:Y:S01]  /*3dc0*/  STS.64 [R0+0x80], RZ ;  /* 0x000080ff00007388 */ /* 0x000fe20000000a00 */
[----:B-1----:R-:W-:-:S02]  /*3dd0*/  SEL R66, R16, RZ, !P2 ;  /* 0x000000ff10427207 */ /* 0x002fc40005000000 */
[----:B------:R-:W-:Y:S01]  /*3de0*/  SEL R67, R8, RZ, !P2 ;  /* 0x000000ff08437207 */ /* 0x000fe20005000000 */
[----:B------:R-:W-:Y:S04]  /*3df0*/  STS.64 [R3+0x880], RZ ;  /* 0x000880ff03007388 */ /* 0x000fe80000000a00 */
[----:B------:R-:W-:Y:S04]  /*3e00*/  STS.64 [R0+0xc0], RZ ;  /* 0x0000c0ff00007388 */ /* 0x000fe80000000a00 */
[----:B------:R-:W-:Y:S01]  /*3e10*/  STS.64 [R3+0x8c0], RZ ;  /* 0x0008c0ff03007388 */ /* 0x000fe20000000a00 */
[----:B------:R-:W-:Y:S06]  /*3e20*/  BAR.SYNC.DEFER_BLOCKING 0x0 ;  /* 0x0000000000007b1d */ /* 0x000fec0000010000 */
[----:B------:R-:W1:Y:S04]  /*3e30*/  LDS.128 R40, [R61] ;  /* 0x000000003d287984 */ /* 0x000e680000000c00 */
[----:B------:R-:W1:Y:S04]  /*3e40*/  LDS.128 R44, [R60+0x400] ;  /* 0x000400003c2c7984 */ /* 0x000e680000000c00 */
[----:B------:R-:W1:Y:S04]  /*3e50*/  LDS.128 R48, [R6+0x800] ;  /* 0x0008000006307984 */ /* 0x000e680000000c00 */
[----:B------:R-:W1:Y:S01]  /*3e60*/  LDS.128 R56, [R2+0xc00] ;  /* 0x000c000002387984 */ /* 0x000e620000000c00 */
[----:B------:R-:W-:Y:S06]  /*3e70*/  BAR.SYNC.DEFER_BLOCKING 0x0 ;  /* 0x0000000000007b1d */ /* 0x000fec0000010000 */
[----:B------:R2:W-:Y:S04]  /*3e80*/  STS.64 [R0], R52 ;  /* 0x0000003400007388 */ /* 0x0005e80000000a00 */
[----:B------:R-:W-:Y:S04]  /*3e90*/  STS.64 [R3+0x800], R76 ;  /* 0x0008004c03007388 */ /* 0x000fe80000000a00 */
[----:B------:R3:W-:Y:S04]  /*3ea0*/  STS.64 [R0+0x40], R54 ;  /* 0x0000403600007388 */ /* 0x0007e80000000a00 */
[----:B------:R-:W-:Y:S01]  /*3eb0*/  STS.64 [R3+0x840], R78 ;  /* 0x0008404e03007388 */ /* 0x000fe20000000a00 */
[----:B--2---:R-:W-:Y:S01]  /*3ec0*/  IMAD.SHL.U32 R53, R5, 0x40, RZ ;  /* 0x0000004005357824 */ /* 0x004fe200078e00ff */
[----:B------:R-:W-:-:S02]  /*3ed0*/  LOP3.LUT R5, R84, 0x3c, RZ, 0xc0, !PT ;  /* 0x0000003c54057812 */ /* 0x000fc400078ec0ff */
[----:B------:R-:W-:Y:S01]  /*3ee0*/  STS.64 [R0+0x80], R36 ;  /* 0x0000802400007388 */ /* 0x000fe20000000a00 */
[----:B-----5:R-:W-:Y:S01]  /*3ef0*/  IMAD.WIDE R52, R53, 0x4, R64 ;  /* 0x0000000435347825 */ /* 0x020fe200078e0240 */
[----:B------:R-:W-:Y:S02]  /*3f00*/  LOP3.LUT R65, R4, 0x4, RZ, 0xfc, !PT ;  /* 0x0000000404417812 */ /* 0x000fe400078efcff */
[----:B------:R-:W-:Y:S01]  /*3f10*/  STS.64 [R3+0x880], R88 ;  /* 0x0008805803007388 */ /* 0x000fe20000000a00 */
[----:B---3--:R-:W-:Y:S02]  /*3f20*/  SEL R54, R68, RZ, !P2 ;  /* 0x000000ff44367207 */ /* 0x008fe40005000000 */
[----:B------:R-:W-:Y:S01]  /*3f30*/  SEL R55, R70, RZ, !P2 ;  /* 0x000000ff46377207 */ /* 0x000fe20005000000 */
[----:B------:R-:W-:Y:S01]  /*3f40*/  STS.64 [R0+0xc0], RZ ;  /* 0x0000c0ff00007388 */ /* 0x000fe20000000a00 */
[----:B------:R-:W-:Y:S02]  /*3f50*/  SEL R70, R69, RZ, !P6 ;  /* 0x000000ff45467207 */ /* 0x000fe40007000000 */
[----:B------:R-:W-:Y:S01]  /*3f60*/  SEL R68, R91, RZ, !P6 ;  /* 0x000000ff5b447207 */ /* 0x000fe20007000000 */
[----:B------:R-:W-:Y:S01]  /*3f70*/  STS.64 [R3+0x8c0], RZ ;  /* 0x0008c0ff03007388 */ /* 0x000fe20000000a00 */
[----:B------:R-:W-:Y:S01]  /*3f80*/  SEL R69, R63, RZ, !P6 ;  /* 0x000000ff3f457207 */ /* 0x000fe20007000000 */
[C---:B------:R-:W-:Y:S01]  /*3f90*/  IMAD.WIDE R62, R65.reuse, 0x2000, R52 ;  /* 0x00002000413e7825 */ /* 0x040fe200078e0234 */
[----:B------:R-:W-:Y:S01]  /*3fa0*/  LOP3.LUT R64, R4, 0x8, RZ, 0xfc, !PT ;  /* 0x0000000804407812 */ /* 0x000fe200078efcff */
[----:B------:R-:W-:Y:S01]  /*3fb0*/  BAR.SYNC.DEFER_BLOCKING 0x0 ;  /* 0x0000000000007b1d */ /* 0x000fe20000010000 */
[----:B------:R-:W-:-:S02]  /*3fc0*/  ISETP.LT.AND P4, PT, R65, R7, P0 ;  /* 0x000000074100720c */ /* 0x000fc40000781270 */
[C---:B------:R-:W-:Y:S01]  /*3fd0*/  ISETP.LT.AND P1, PT, R64.reuse, R7, P0 ;  /* 0x000000074000720c */ /* 0x040fe20000721270 */
[----:B------:R-:W-:-:S04]  /*3fe0*/  IMAD.WIDE R64, R64, 0x2000, R52 ;  /* 0x0000200040407825 */ /* 0x000fc800078e0234 */
[----:B------:R-:W-:-:S04]  /*3ff0*/  IMAD.WIDE.U32 R62, R5, 0x4, R62 ;  /* 0x00000004053e7825 */ /* 0x000fc800078e003e */
[----:B------:R-:W-:Y:S01]  /*4000*/  IMAD.WIDE.U32 R64, R5, 0x4, R64 ;  /* 0x0000000405407825 */ /* 0x000fe200078e0040 */
[----:B------:R-:W2:Y:S04]  /*4010*/  LDS.128 R8, [R61] ;  /* 0x000000003d087984 */ /* 0x000ea80000000c00 */
[----:B------:R-:W3:Y:S04]  /*4020*/  LDS.128 R16, [R60+0x400] ;  /* 0x000400003c107984 */ /* 0x000ee80000000c00 */
[----:B------:R-:W5:Y:S04]  /*4030*/  LDS.128 R20, [R6+0x800] ;  /* 0x0008000006147984 */ /* 0x000f680000000c00 */
[----:B------:R-:W1:Y:S01]  /*4040*/  LDS.128 R36, [R2+0xc00] ;  /* 0x000c000002247984 */ /* 0x000e620000000c00 */
[----:B------:R-:W-:Y:S06]  /*4050*/  BAR.SYNC.DEFER_BLOCKING 0x0 ;  /* 0x0000000000007b1d */ /* 0x000fec0000010000 */
[----:B------:R4:W-:Y:S04]  /*4060*/  STS.64 [R0], R66 ;  /* 0x0000004200007388 */ /* 0x0009e80000000a00 */
[----:B------:R-:W-:Y:S04]  /*4070*/  STS.64 [R3+0x800], R72 ;  /* 0x0008004803007388 */ /* 0x000fe80000000a00 */
[----:B------:R2:W-:Y:S04]  /*4080*/  STS.64 [R0+0x40], R54 ;  /* 0x0000403600007388 */ /* 0x0005e80000000a00 */
[----:B------:R2:W-:Y:S01]  /*4090*/  STS.64 [R3+0x840], R70 ;  /* 0x0008404603007388 */ /* 0x0005e20000000a00 */
[----:B----4-:R-:W-:-:S03]  /*40a0*/  LOP3.LUT R66, R4, 0xc, RZ, 0xfc, !PT ;  /* 0x0000000c04427812 */ /* 0x010fc600078efcff */
[----:B------:R-:W-:Y:S01]  /*40b0*/  STS.64 [R0+0x80], R74 ;  /* 0x0000804a00007388 */ /* 0x000fe20000000a00 */
[C---:B------:R-:W-:Y:S01]  /*40c0*/  ISETP.LT.AND P2, PT, R66.reuse, R7, P0 ;  /* 0x000000074200720c */ /* 0x040fe20000741270 */
[--C-:B------:R-:W-:Y:S02]  /*40d0*/  IMAD.WIDE R66, R66, 0x2000, R52.reuse ;  /* 0x0000200042427825 */ /* 0x100fe400078e0234 */
[----:B------:R-:W-:Y:S02]  /*40e0*/  STS.64 [R3+0x880], R82 ;  /* 0x0008805203007388 */ /* 0x000fe40000000a00 */
[C---:B--2---:R-:W-:Y:S02]  /*40f0*/  IMAD.WIDE R54, R4.reuse, 0x2000, R52 ;  /* 0x0000200004367825 */ /* 0x044fe400078e0234 */
[----:B------:R2:W-:Y:S01]  /*4100*/  STS.64 [R0+0xc0], R86 ;  /* 0x0000c05600007388 */ /* 0x0005e20000000a00 */
[----:B------:R-:W-:Y:S01]  /*4110*/  LOP3.LUT R70, R4, 0x10, RZ, 0xfc, !PT ;  /* 0x0000001004467812 */ /* 0x000fe200078efcff */
[----:B------:R-:W-:-:S02]  /*4120*/  IMAD.WIDE.U32 R66, R5, 0x4, R66 ;  /* 0x0000000405427825 */ /* 0x000fc400078e0042 */
[----:B------:R4:W-:Y:S02]  /*4130*/  STS.64 [R3+0x8c0], R68 ;  /* 0x0008c04403007388 */ /* 0x0009e40000000a00 */
[----:B------:R-:W-:Y:S01]  /*4140*/  IMAD.WIDE.U32 R54, R5, 0x4, R54 ;  /* 0x0000000405367825 */ /* 0x000fe200078e0036 */
[----:B------:R-:W-:Y:S01]  /*4150*/  BAR.SYNC.DEFER_BLOCKING 0x0 ;  /* 0x0000000000007b1d */ /* 0x000fe20000010000 */
[C---:B--2---:R-:W-:Y:S02]  /*4160*/  LOP3.LUT R0, R4.reuse, 0x20, RZ, 0xfc, !PT ;  /* 0x0000002004007812 */ /* 0x044fe400078efcff */
[C---:B----4-:R-:W-:Y:S02]  /*4170*/  LOP3.LUT R69, R4.reuse, 0x14, RZ, 0xfc, !PT ;  /* 0x0000001404457812 */ /* 0x050fe400078efcff */
[C---:B------:R-:W-:Y:S02]  /*4180*/  LOP3.LUT R68, R4.reuse, 0x18, RZ, 0xfc, !PT ;  /* 0x0000001804447812 */ /* 0x040fe400078efcff */
[----:B------:R-:W-:-:S02]  /*4190*/  LOP3.LUT R3, R4, 0x1c, RZ, 0xfc, !PT ;  /* 0x0000001c04037812 */ /* 0x000fc400078efcff */
[-C--:B------:R-:W-:Y:S01]  /*41a0*/  ISETP.LT.AND P3, PT, R68, R7.reuse, P0 ;  /* 0x000000074400720c */ /* 0x080fe20000761270 */
[----:B------:R2:W-:Y:S01]  /*41b0*/  @P5 STG.E.128 desc[UR6][R54.64], R12 ;  /* 0x0000000c36005986 */ /* 0x0005e2000c101d06 */
[----:B------:R-:W-:-:S03]  /*41c0*/  ISETP.LT.AND P5, PT, R0, R7, P0 ;  /* 0x000000070000720c */ /* 0x000fc600007a1270 */
[----:B------:R-:W-:Y:S01]  /*41d0*/  @P4 STG.E.128 desc[UR6][R62.64], R24 ;  /* 0x000000183e004986 */ /* 0x000fe2000c101d06 */
[----:B------:R-:W-:-:S03]  /*41e0*/  ISETP.LT.AND P4, PT, R3, R7, P0 ;  /* 0x000000070300720c */ /* 0x000fc60000781270 */
[----:B------:R-:W-:Y:S01]  /*41f0*/  @P1 STG.E.128 desc[UR6][R64.64], R28 ;  /* 0x0000001c40001986 */ /* 0x000fe2000c101d06 */
[----:B------:R-:W-:-:S03]  /*4200*/  ISETP.LT.AND P1, PT, R70, R7, P0 ;  /* 0x000000074600720c */ /* 0x000fc60000721270 */
[----:B------:R-:W-:Y:S01]  /*4210*/  @P2 STG.E.128 desc[UR6][R66.64], R32 ;  /* 0x0000002042002986 */ /* 0x000fe2000c101d06 */
[----:B------:R-:W-:-:S03]  /*4220*/  ISETP.LT.AND P2, PT, R69, R7, P0 ;  /* 0x000000074500720c */ /* 0x000fc60000741270 */
[----:B------:R4:W-:Y:S01]  /*4230*/  LDS.128 R24, [R60+0x400] ;  /* 0x000400003c187984 */ /* 0x0009e20000000c00 */
[----:B--2---:R-:W-:-:S03]  /*4240*/  IMAD.WIDE R12, R70, 0x2000, R52 ;  /* 0x00002000460c7825 */ /* 0x004fc600078e0234 */
[----:B------:R2:W-:Y:S01]  /*4250*/  LDS.128 R28, [R6+0x800] ;  /* 0x00080000061c7984 */ /* 0x0005e20000000c00 */
[----:B------:R-:W-:Y:S01]  /*4260*/  IMAD.WIDE R14, R69, 0x2000, R52 ;  /* 0x00002000450e7825 */ /* 0x000fe200078e0234 */
[----:B----4-:R-:W-:-:S03]  /*4270*/  LOP3.LUT R60, R4, 0x30, RZ, 0xfc, !PT ;  /* 0x00000030043c7812 */ /* 0x010fc600078efcff */
[----:B------:R-:W-:Y:S01]  /*4280*/  IMAD.WIDE R54, R68, 0x2000, R52 ;  /* 0x0000200044367825 */ /* 0x000fe200078e0234 */
[----:B--2---:R-:W-:-:S03]  /*4290*/  LOP3.LUT R6, R4, 0x28, RZ, 0xfc, !PT ;  /* 0x0000002804067812 */ /* 0x004fc600078efcff */
[----:B------:R-:W-:-:S04]  /*42a0*/  IMAD.WIDE.U32 R32, R5, 0x4, R12 ;  /* 0x0000000405207825 */ /* 0x000fc800078e000c */
[----:B------:R-:W-:Y:S01]  /*42b0*/  IMAD.WIDE.U32 R34, R5, 0x4, R14 ;  /* 0x0000000405227825 */ /* 0x000fe200078e000e */
[----:B-1----:R-:W-:Y:S01]  /*42c0*/  @P1 STG.E.128 desc[UR6][R32.64], R40 ;  /* 0x0000002820001986 */ /* 0x002fe2000c101d06 */
[-C--:B------:R-:W-:Y:S02]  /*42d0*/  ISETP.LT.AND P1, PT, R85, R7.reuse, P0 ;  /* 0x000000075500720c */ /* 0x080fe40000721270 */
[--C-:B------:R-:W-:Y:S01]  /*42e0*/  IMAD.WIDE R62, R3, 0x2000, R52.reuse ;  /* 0x00002000033e7825 */ /* 0x100fe200078e0234 */
[----:B------:R1:W2:Y:S01]  /*42f0*/  LDS.128 R12, [R61] ;  /* 0x000000003d0c7984 */ /* 0x0002a20000000c00 */
[----:B------:R-:W-:Y:S02]  /*4300*/  LOP3.LUT R3, R4, 0x34, RZ, 0xfc, !PT ;  /* 0x0000003404037812 */ /* 0x000fe400078efcff */
[----:B------:R-:W-:Y:S01]  /*4310*/  IMAD.WIDE R64, R0, 0x2000, R52 ;  /* 0x0000200000407825 */ /* 0x000fe200078e0234 */
[C---:B------:R-:W-:Y:S01]  /*4320*/  LOP3.LUT R0, R4.reuse, 0x38, RZ, 0xfc, !PT ;  /* 0x0000003804007812 */ /* 0x040fe200078efcff */
[----:B------:R4:W-:Y:S01]  /*4330*/  @P2 STG.E.128 desc[UR6][R34.64], R44 ;  /* 0x0000002c22002986 */ /* 0x0009e2000c101d06 */
[----:B------:R-:W-:Y:S01]  /*4340*/  ISETP.LT.AND P2, PT, R3, R7, P0 ;  /* 0x000000070300720c */ /* 0x000fe20000741270 */
[----:B------:R-:W-:Y:S01]  /*4350*/  IMAD.WIDE.U32 R54, R5, 0x4, R54 ;  /* 0x0000000405367825 */ /* 0x000fe200078e0036 */
[----:B-1----:R-:W-:-:S02]  /*4360*/  LOP3.LUT R61, R4, 0x24, RZ, 0xfc, !PT ;  /* 0x00000024043d7812 */ /* 0x002fc400078efcff */
[----:B------:R-:W-:Y:S01]  /*4370*/  LOP3.LUT R4, R4, 0x2c, RZ, 0xfc, !PT ;  /* 0x0000002c04047812 */ /* 0x000fe200078efcff */
[----:B------:R-:W-:Y:S01]  /*4380*/  IMAD.WIDE.U32 R62, R5, 0x4, R62 ;  /* 0x00000004053e7825 */ /* 0x000fe200078e003e */
[----:B------:R-:W-:Y:S01]  /*4390*/  @P3 STG.E.128 desc[UR6][R54.64], R48 ;  /* 0x0000003036003986 */ /* 0x000fe2000c101d06 */
[-C--:B------:R-:W-:Y:S02]  /*43a0*/  ISETP.LT.AND P6, PT, R61, R7.reuse, P0 ;  /* 0x000000073d00720c */ /* 0x080fe400007c1270 */
[----:B------:R-:W-:Y:S01]  /*43b0*/  IMAD.WIDE.U32 R64, R5, 0x4, R64 ;  /* 0x0000000405407825 */ /* 0x000fe200078e0040 */
[----:B------:R-:W-:Y:S01]  /*43c0*/  @P4 STG.E.128 desc[UR6][R62.64], R56 ;  /* 0x000000383e004986 */ /* 0x000fe2000c101d06 */
[-C--:B------:R-:W-:Y:S02]  /*43d0*/  ISETP.LT.AND P4, PT, R4, R7.reuse, P0 ;  /* 0x000000070400720c */ /* 0x080fe40000781270 */
[-C--:B------:R-:W-:Y:S01]  /*43e0*/  ISETP.LT.AND P3, PT, R60, R7.reuse, P0 ;  /* 0x000000073c00720c */ /* 0x080fe20000761270 */
[----:B------:R1:W-:Y:S01]  /*43f0*/  @P5 STG.E.128 desc[UR6][R64.64], R8 ;  /* 0x0000000840005986 */ /* 0x0003e2000c101d06 */
[-C--:B------:R-:W-:Y:S01]  /*4400*/  ISETP.LT.AND P5, PT, R6, R7.reuse, P0 ;  /* 0x000000070600720c */ /* 0x080fe200007a1270 */
[----:B------:R-:W-:Y:S01]  /*4410*/  IMAD.WIDE R32, R60, 0x2000, R52 ;  /* 0x000020003c207825 */ /* 0x000fe200078e0234 */
[----:B------:R-:W-:-:S03]  /*4420*/  ISETP.LT.AND P0, PT, R0, R7, P0 ;  /* 0x000000070000720c */ /* 0x000fc60000701270 */
[----:B------:R-:W-:-:S04]  /*4430*/  IMAD.WIDE R6, R6, 0x2000, R52 ;  /* 0x0000200006067825 */ /* 0x000fc800078e0234 */
[----:B----4-:R-:W-:-:S04]  /*4440*/  IMAD.WIDE R34, R3, 0x2000, R52 ;  /* 0x0000200003227825 */ /* 0x010fc800078e0234 */
[----:B------:R-:W-:-:S04]  /*4450*/  IMAD.WIDE R40, R0, 0x2000, R52 ;  /* 0x0000200000287825 */ /* 0x000fc800078e0234 */
[----:B-1----:R-:W-:-:S04]  /*4460*/  IMAD.WIDE R8, R61, 0x2000, R52 ;  /* 0x000020003d087825 */ /* 0x002fc800078e0234 */
[----:B------:R-:W-:-:S04]  /*4470*/  IMAD.WIDE R10, R4, 0x2000, R52 ;  /* 0x00002000040a7825 */ /* 0x000fc800078e0234 */
[----:B------:R-:W-:-:S04]  /*4480*/  IMAD.WIDE.U32 R8, R5, 0x4, R8 ;  /* 0x0000000405087825 */ /* 0x000fc800078e0008 */
[C---:B------:R-:W-:Y:S01]  /*4490*/  IMAD.WIDE.U32 R6, R5.reuse, 0x4, R6 ;  /* 0x0000000405067825 */ /* 0x040fe200078e0006 */
[----:B---3--:R1:W-:Y:S03]  /*44a0*/  @P6 STG.E.128 desc[UR6][R8.64], R16 ;  /* 0x0000001008006986 */ /* 0x0083e6000c101d06 */
[C---:B------:R-:W-:Y:S01]  /*44b0*/  IMAD.WIDE.U32 R10, R5.reuse, 0x4, R10 ;  /* 0x00000004050a7825 */ /* 0x040fe200078e000a */
[----:B-----5:R1:W-:Y:S03]  /*44c0*/  @P5 STG.E.128 desc[UR6][R6.64], R20 ;  /* 0x0000001406005986 */ /* 0x0203e6000c101d06 */
[C---:B------:R-:W-:Y:S01]  /*44d0*/  IMAD.WIDE.U32 R32, R5.reuse, 0x4, R32 ;  /* 0x0000000405207825 */ /* 0x040fe200078e0020 */
[----:B------:R1:W-:Y:S03]  /*44e0*/  @P4 STG.E.128 desc[UR6][R10.64], R36 ;  /* 0x000000240a004986 */ /* 0x0003e6000c101d06 */
[C---:B------:R-:W-:Y:S01]  /*44f0*/  IMAD.WIDE.U32 R34, R5.reuse, 0x4, R34 ;  /* 0x0000000405227825 */ /* 0x040fe200078e0022 */
[----:B--2---:R1:W-:Y:S03]  /*4500*/  @P3 STG.E.128 desc[UR6][R32.64], R12 ;  /* 0x0000000c20003986 */ /* 0x0043e6000c101d06 */
[----:B------:R-:W-:Y:S01]  /*4510*/  IMAD.WIDE.U32 R40, R5, 0x4, R40 ;  /* 0x0000000405287825 */ /* 0x000fe200078e0028 */
[----:B------:R1:W-:Y:S04]  /*4520*/  @P2 STG.E.128 desc[UR6][R34.64], R24 ;  /* 0x0000001822002986 */ /* 0x0003e8000c101d06 */
[----:B------:R1:W-:Y:S01]  /*4530*/  @P0 STG.E.128 desc[UR6][R40.64], R28 ;  /* 0x0000001c28000986 */ /* 0x0003e2000c101d06 */
[----:B------:R-:W-:Y:S05]  /*4540*/  @!P1 EXIT ;  /* 0x000000000000994d */ /* 0x000fea0003800000 */
[----:B-1----:R-:W1:Y:S01]  /*4550*/  LDS.128 R8, [R2+0xc00] ;  /* 0x000c000002087984 */ /* 0x002e620000000c00 */
[----:B------:R-:W-:-:S04]  /*4560*/  IMAD.WIDE R52, R85, 0x2000, R52 ;  /* 0x0000200055347825 */ /* 0x000fc800078e0234 */
[----:B------:R-:W-:-:S05]  /*4570*/  IMAD.WIDE.U32 R52, R5, 0x4, R52 ;  /* 0x0000000405347825 */ /* 0x000fca00078e0034 */
[----:B-1----:R-:W-:Y:S01]  /*4580*/  STG.E.128 desc[UR6][R52.64], R8 ;  /* 0x0000000834007986 */ /* 0x002fe2000c101d06 */
[----:B------:R-:W-:Y:S05]  /*4590*/  EXIT ;  /* 0x000000000000794d */ /* 0x000fea0003800000 */
.L_x_0:
[----:B------:R-:W-:-:S00]  /*45a0*/  BRA `(.L_x_0) ;  /* 0xfffffffc00fc7947 */ /* 0x000fc0000383ffff */
[----:B------:R-:W-:-:S00]  /*45b0*/  NOP ;  /* 0x0000000000007918 */ /* 0x000fc00000000000 */
        /* <DEDUP_REMOVED lines=12> */
.L_x_1:


//--------------------- .nv.shared.chunk_scaled_dot_kkt_fwd_kernel --------------------------
	.section	.nv.shared.chunk_scaled_dot_kkt_fwd_kernel,"aw",@nobits
	.sectionflags	@""
	.align	16
	.zero		1024


//--------------------- .nv.shared.reserved.0     --------------------------
	.section	.nv.shared.reserved.0,"aw",@nobits
	.weak		__nv_reservedSMEM_offset_0_alias
	.size		__nv_reservedSMEM_offset_0_alias, 0, 0
	.other		__nv_reservedSMEM_offset_0_alias,@"STO_CUDA_RESERVED_SHARED STV_DEFAULT"
__nv_reservedSMEM_offset_0_alias:
	.zero		0


//--------------------- .nv.constant0.chunk_scaled_dot_kkt_fwd_kernel --------------------------
	.section	.nv.constant0.chunk_scaled_dot_kkt_fwd_kernel,"a",@progbits
	.sectionflags	@""
	.align	4
.nv.constant0.chunk_scaled_dot_kkt_fwd_kernel:
	.zero		576


//--------------------- SYMBOLS --------------------------

	.type		.nv.reservedSmem.offset0,@object
	.size		.nv.reservedSmem.offset0,0x4
